//
// Generated by NVIDIA NVVM Compiler
//
// Compiler Build ID: CL-36424714
// Cuda compilation tools, release 13.0, V13.0.88
// Based on NVVM 20.0.0
//

.version 9.0
.target sm_100
.address_size 64

	// .globl	_Z21bitonicSortPreprocessPi
// _ZZ21bitonicSortPreprocessPiE10shared_mem has been demoted
// _ZZ17bitonicSortSharedPiiiE10shared_mem has been demoted

.visible .entry _Z21bitonicSortPreprocessPi(
	.param .u64 .ptr .align 1 _Z21bitonicSortPreprocessPi_param_0
)
{
	.reg .pred 	%p<187>;
	.reg .b32 	%r<217>;
	.reg .b64 	%rd<5>;
	// demoted variable
	.shared .align 4 .b8 _ZZ21bitonicSortPreprocessPiE10shared_mem[4096];
	ld.param.u64 	%rd2, [_Z21bitonicSortPreprocessPi_param_0];
	cvta.to.global.u64 	%rd3, %rd2;
	mov.u32 	%r1, %ctaid.x;
	shl.b32 	%r155, %r1, 10;
	mov.u32 	%r2, %tid.x;
	or.b32  	%r156, %r155, %r2;
	mul.wide.s32 	%rd4, %r156, 4;
	add.s64 	%rd1, %rd3, %rd4;
	ld.global.u32 	%r157, [%rd1];
	shl.b32 	%r158, %r2, 2;
	mov.u32 	%r159, _ZZ21bitonicSortPreprocessPiE10shared_mem;
	add.s32 	%r3, %r159, %r158;
	st.shared.u32 	[%r3], %r157;
	ld.global.u32 	%r160, [%rd1+2048];
	st.shared.u32 	[%r3+2048], %r160;
	shl.b32 	%r4, %r2, 1;
	and.b32  	%r5, %r2, 1;
	setp.eq.b32 	%p2, %r5, 1;
	bar.sync 	0;
	add.s32 	%r6, %r3, %r158;
	ld.shared.u32 	%r7, [%r6];
	ld.shared.u32 	%r8, [%r6+4];
	setp.le.s32 	%p3, %r7, %r8;
	xor.pred  	%p4, %p2, %p3;
	@%p4 bra 	$L__BB0_2;
	st.shared.u32 	[%r6], %r8;
	st.shared.u32 	[%r6+4], %r7;
$L__BB0_2:
	and.b32  	%r9, %r2, 2;
	shr.u32 	%r161, %r2, 1;
	and.b32  	%r162, %r161, 1;
	setp.eq.b32 	%p5, %r162, 1;
	bar.sync 	0;
	sub.s32 	%r163, %r4, %r5;
	shl.b32 	%r164, %r163, 2;
	add.s32 	%r10, %r159, %r164;
	ld.shared.u32 	%r11, [%r10];
	ld.shared.u32 	%r12, [%r10+8];
	setp.le.s32 	%p6, %r11, %r12;
	xor.pred  	%p7, %p5, %p6;
	@%p7 bra 	$L__BB0_4;
	st.shared.u32 	[%r10], %r12;
	st.shared.u32 	[%r10+8], %r11;
$L__BB0_4:
	setp.ne.s32 	%p8, %r9, 0;
	bar.sync 	0;
	ld.shared.u32 	%r13, [%r6];
	ld.shared.u32 	%r14, [%r6+4];
	setp.le.s32 	%p9, %r13, %r14;
	xor.pred  	%p10, %p8, %p9;
	@%p10 bra 	$L__BB0_6;
	st.shared.u32 	[%r6], %r14;
	st.shared.u32 	[%r6+4], %r13;
$L__BB0_6:
	and.b32  	%r15, %r2, 4;
	shr.u32 	%r166, %r2, 2;
	and.b32  	%r167, %r166, 1;
	setp.eq.b32 	%p11, %r167, 1;
	bar.sync 	0;
	and.b32  	%r168, %r2, 3;
	sub.s32 	%r169, %r4, %r168;
	shl.b32 	%r170, %r169, 2;
	add.s32 	%r16, %r159, %r170;
	ld.shared.u32 	%r17, [%r16];
	ld.shared.u32 	%r18, [%r16+16];
	setp.le.s32 	%p12, %r17, %r18;
	xor.pred  	%p13, %p11, %p12;
	@%p13 bra 	$L__BB0_8;
	st.shared.u32 	[%r16], %r18;
	st.shared.u32 	[%r16+16], %r17;
$L__BB0_8:
	setp.ne.s32 	%p14, %r15, 0;
	bar.sync 	0;
	ld.shared.u32 	%r19, [%r10];
	ld.shared.u32 	%r20, [%r10+8];
	setp.le.s32 	%p15, %r19, %r20;
	xor.pred  	%p16, %p14, %p15;
	@%p16 bra 	$L__BB0_10;
	st.shared.u32 	[%r10], %r20;
	st.shared.u32 	[%r10+8], %r19;
$L__BB0_10:
	setp.ne.s32 	%p17, %r15, 0;
	bar.sync 	0;
	ld.shared.u32 	%r21, [%r6];
	ld.shared.u32 	%r22, [%r6+4];
	setp.le.s32 	%p18, %r21, %r22;
	xor.pred  	%p19, %p17, %p18;
	@%p19 bra 	$L__BB0_12;
	st.shared.u32 	[%r6], %r22;
	st.shared.u32 	[%r6+4], %r21;
$L__BB0_12:
	and.b32  	%r23, %r2, 8;
	shr.u32 	%r172, %r2, 3;
	and.b32  	%r173, %r172, 1;
	setp.eq.b32 	%p20, %r173, 1;
	bar.sync 	0;
	and.b32  	%r174, %r2, 7;
	sub.s32 	%r175, %r4, %r174;
	shl.b32 	%r176, %r175, 2;
	add.s32 	%r24, %r159, %r176;
	ld.shared.u32 	%r25, [%r24];
	ld.shared.u32 	%r26, [%r24+32];
	setp.le.s32 	%p21, %r25, %r26;
	xor.pred  	%p22, %p20, %p21;
	@%p22 bra 	$L__BB0_14;
	st.shared.u32 	[%r24], %r26;
	st.shared.u32 	[%r24+32], %r25;
$L__BB0_14:
	setp.ne.s32 	%p23, %r23, 0;
	bar.sync 	0;
	ld.shared.u32 	%r27, [%r16];
	ld.shared.u32 	%r28, [%r16+16];
	setp.le.s32 	%p24, %r27, %r28;
	xor.pred  	%p25, %p23, %p24;
	@%p25 bra 	$L__BB0_16;
	st.shared.u32 	[%r16], %r28;
	st.shared.u32 	[%r16+16], %r27;
$L__BB0_16:
	setp.ne.s32 	%p26, %r23, 0;
	bar.sync 	0;
	ld.shared.u32 	%r29, [%r10];
	ld.shared.u32 	%r30, [%r10+8];
	setp.le.s32 	%p27, %r29, %r30;
	xor.pred  	%p28, %p26, %p27;
	@%p28 bra 	$L__BB0_18;
	st.shared.u32 	[%r10], %r30;
	st.shared.u32 	[%r10+8], %r29;
$L__BB0_18:
	setp.ne.s32 	%p29, %r23, 0;
	bar.sync 	0;
	ld.shared.u32 	%r31, [%r6];
	ld.shared.u32 	%r32, [%r6+4];
	setp.le.s32 	%p30, %r31, %r32;
	xor.pred  	%p31, %p29, %p30;
	@%p31 bra 	$L__BB0_20;
	st.shared.u32 	[%r6], %r32;
	st.shared.u32 	[%r6+4], %r31;
$L__BB0_20:
	and.b32  	%r33, %r2, 16;
	shr.u32 	%r178, %r2, 4;
	and.b32  	%r179, %r178, 1;
	setp.eq.b32 	%p32, %r179, 1;
	bar.sync 	0;
	and.b32  	%r180, %r2, 15;
	sub.s32 	%r181, %r4, %r180;
	shl.b32 	%r182, %r181, 2;
	add.s32 	%r34, %r159, %r182;
	ld.shared.u32 	%r35, [%r34];
	ld.shared.u32 	%r36, [%r34+64];
	setp.le.s32 	%p33, %r35, %r36;
	xor.pred  	%p34, %p32, %p33;
	@%p34 bra 	$L__BB0_22;
	st.shared.u32 	[%r34], %r36;
	st.shared.u32 	[%r34+64], %r35;
$L__BB0_22:
	setp.ne.s32 	%p35, %r33, 0;
	bar.sync 	0;
	ld.shared.u32 	%r37, [%r24];
	ld.shared.u32 	%r38, [%r24+32];
	setp.le.s32 	%p36, %r37, %r38;
	xor.pred  	%p37, %p35, %p36;
	@%p37 bra 	$L__BB0_24;
	st.shared.u32 	[%r24], %r38;
	st.shared.u32 	[%r24+32], %r37;
$L__BB0_24:
	setp.ne.s32 	%p38, %r33, 0;
	bar.sync 	0;
	ld.shared.u32 	%r39, [%r16];
	ld.shared.u32 	%r40, [%r16+16];
	setp.le.s32 	%p39, %r39, %r40;
	xor.pred  	%p40, %p38, %p39;
	@%p40 bra 	$L__BB0_26;
	st.shared.u32 	[%r16], %r40;
	st.shared.u32 	[%r16+16], %r39;
$L__BB0_26:
	setp.ne.s32 	%p41, %r33, 0;
	bar.sync 	0;
	ld.shared.u32 	%r41, [%r10];
	ld.shared.u32 	%r42, [%r10+8];
	setp.le.s32 	%p42, %r41, %r42;
	xor.pred  	%p43, %p41, %p42;
	@%p43 bra 	$L__BB0_28;
	st.shared.u32 	[%r10], %r42;
	st.shared.u32 	[%r10+8], %r41;
$L__BB0_28:
	setp.ne.s32 	%p44, %r33, 0;
	bar.sync 	0;
	ld.shared.u32 	%r43, [%r6];
	ld.shared.u32 	%r44, [%r6+4];
	setp.le.s32 	%p45, %r43, %r44;
	xor.pred  	%p46, %p44, %p45;
	@%p46 bra 	$L__BB0_30;
	st.shared.u32 	[%r6], %r44;
	st.shared.u32 	[%r6+4], %r43;
$L__BB0_30:
	and.b32  	%r45, %r2, 32;
	shr.u32 	%r184, %r2, 5;
	and.b32  	%r185, %r184, 1;
	setp.eq.b32 	%p47, %r185, 1;
	bar.sync 	0;
	and.b32  	%r186, %r2, 31;
	sub.s32 	%r187, %r4, %r186;
	shl.b32 	%r188, %r187, 2;
	add.s32 	%r46, %r159, %r188;
	ld.shared.u32 	%r47, [%r46];
	ld.shared.u32 	%r48, [%r46+128];
	setp.le.s32 	%p48, %r47, %r48;
	xor.pred  	%p49, %p47, %p48;
	@%p49 bra 	$L__BB0_32;
	st.shared.u32 	[%r46], %r48;
	st.shared.u32 	[%r46+128], %r47;
$L__BB0_32:
	setp.ne.s32 	%p50, %r45, 0;
	bar.sync 	0;
	ld.shared.u32 	%r49, [%r34];
	ld.shared.u32 	%r50, [%r34+64];
	setp.le.s32 	%p51, %r49, %r50;
	xor.pred  	%p52, %p50, %p51;
	@%p52 bra 	$L__BB0_34;
	st.shared.u32 	[%r34], %r50;
	st.shared.u32 	[%r34+64], %r49;
$L__BB0_34:
	setp.ne.s32 	%p53, %r45, 0;
	bar.sync 	0;
	ld.shared.u32 	%r51, [%r24];
	ld.shared.u32 	%r52, [%r24+32];
	setp.le.s32 	%p54, %r51, %r52;
	xor.pred  	%p55, %p53, %p54;
	@%p55 bra 	$L__BB0_36;
	st.shared.u32 	[%r24], %r52;
	st.shared.u32 	[%r24+32], %r51;
$L__BB0_36:
	setp.ne.s32 	%p56, %r45, 0;
	bar.sync 	0;
	ld.shared.u32 	%r53, [%r16];
	ld.shared.u32 	%r54, [%r16+16];
	setp.le.s32 	%p57, %r53, %r54;
	xor.pred  	%p58, %p56, %p57;
	@%p58 bra 	$L__BB0_38;
	st.shared.u32 	[%r16], %r54;
	st.shared.u32 	[%r16+16], %r53;
$L__BB0_38:
	setp.ne.s32 	%p59, %r45, 0;
	bar.sync 	0;
	ld.shared.u32 	%r55, [%r10];
	ld.shared.u32 	%r56, [%r10+8];
	setp.le.s32 	%p60, %r55, %r56;
	xor.pred  	%p61, %p59, %p60;
	@%p61 bra 	$L__BB0_40;
	st.shared.u32 	[%r10], %r56;
	st.shared.u32 	[%r10+8], %r55;
$L__BB0_40:
	setp.ne.s32 	%p62, %r45, 0;
	bar.sync 	0;
	ld.shared.u32 	%r57, [%r6];
	ld.shared.u32 	%r58, [%r6+4];
	setp.le.s32 	%p63, %r57, %r58;
	xor.pred  	%p64, %p62, %p63;
	@%p64 bra 	$L__BB0_42;
	st.shared.u32 	[%r6], %r58;
	st.shared.u32 	[%r6+4], %r57;
$L__BB0_42:
	and.b32  	%r59, %r2, 64;
	shr.u32 	%r190, %r2, 6;
	and.b32  	%r191, %r190, 1;
	setp.eq.b32 	%p65, %r191, 1;
	bar.sync 	0;
	and.b32  	%r192, %r2, 63;
	sub.s32 	%r193, %r4, %r192;
	shl.b32 	%r194, %r193, 2;
	add.s32 	%r60, %r159, %r194;
	ld.shared.u32 	%r61, [%r60];
	ld.shared.u32 	%r62, [%r60+256];
	setp.le.s32 	%p66, %r61, %r62;
	xor.pred  	%p67, %p65, %p66;
	@%p67 bra 	$L__BB0_44;
	st.shared.u32 	[%r60], %r62;
	st.shared.u32 	[%r60+256], %r61;
$L__BB0_44:
	setp.ne.s32 	%p68, %r59, 0;
	bar.sync 	0;
	ld.shared.u32 	%r63, [%r46];
	ld.shared.u32 	%r64, [%r46+128];
	setp.le.s32 	%p69, %r63, %r64;
	xor.pred  	%p70, %p68, %p69;
	@%p70 bra 	$L__BB0_46;
	st.shared.u32 	[%r46], %r64;
	st.shared.u32 	[%r46+128], %r63;
$L__BB0_46:
	setp.ne.s32 	%p71, %r59, 0;
	bar.sync 	0;
	ld.shared.u32 	%r65, [%r34];
	ld.shared.u32 	%r66, [%r34+64];
	setp.le.s32 	%p72, %r65, %r66;
	xor.pred  	%p73, %p71, %p72;
	@%p73 bra 	$L__BB0_48;
	st.shared.u32 	[%r34], %r66;
	st.shared.u32 	[%r34+64], %r65;
$L__BB0_48:
	setp.ne.s32 	%p74, %r59, 0;
	bar.sync 	0;
	ld.shared.u32 	%r67, [%r24];
	ld.shared.u32 	%r68, [%r24+32];
	setp.le.s32 	%p75, %r67, %r68;
	xor.pred  	%p76, %p74, %p75;
	@%p76 bra 	$L__BB0_50;
	st.shared.u32 	[%r24], %r68;
	st.shared.u32 	[%r24+32], %r67;
$L__BB0_50:
	setp.ne.s32 	%p77, %r59, 0;
	bar.sync 	0;
	ld.shared.u32 	%r69, [%r16];
	ld.shared.u32 	%r70, [%r16+16];
	setp.le.s32 	%p78, %r69, %r70;
	xor.pred  	%p79, %p77, %p78;
	@%p79 bra 	$L__BB0_52;
	st.shared.u32 	[%r16], %r70;
	st.shared.u32 	[%r16+16], %r69;
$L__BB0_52:
	setp.ne.s32 	%p80, %r59, 0;
	bar.sync 	0;
	ld.shared.u32 	%r71, [%r10];
	ld.shared.u32 	%r72, [%r10+8];
	setp.le.s32 	%p81, %r71, %r72;
	xor.pred  	%p82, %p80, %p81;
	@%p82 bra 	$L__BB0_54;
	st.shared.u32 	[%r10], %r72;
	st.shared.u32 	[%r10+8], %r71;
$L__BB0_54:
	setp.ne.s32 	%p83, %r59, 0;
	bar.sync 	0;
	ld.shared.u32 	%r73, [%r6];
	ld.shared.u32 	%r74, [%r6+4];
	setp.le.s32 	%p84, %r73, %r74;
	xor.pred  	%p85, %p83, %p84;
	@%p85 bra 	$L__BB0_56;
	st.shared.u32 	[%r6], %r74;
	st.shared.u32 	[%r6+4], %r73;
$L__BB0_56:
	and.b32  	%r75, %r2, 128;
	shr.u32 	%r196, %r2, 7;
	and.b32  	%r197, %r196, 1;
	setp.eq.b32 	%p86, %r197, 1;
	bar.sync 	0;
	and.b32  	%r198, %r2, 127;
	sub.s32 	%r199, %r4, %r198;
	shl.b32 	%r200, %r199, 2;
	add.s32 	%r76, %r159, %r200;
	ld.shared.u32 	%r77, [%r76];
	ld.shared.u32 	%r78, [%r76+512];
	setp.le.s32 	%p87, %r77, %r78;
	xor.pred  	%p88, %p86, %p87;
	@%p88 bra 	$L__BB0_58;
	st.shared.u32 	[%r76], %r78;
	st.shared.u32 	[%r76+512], %r77;
$L__BB0_58:
	setp.ne.s32 	%p89, %r75, 0;
	bar.sync 	0;
	ld.shared.u32 	%r79, [%r60];
	ld.shared.u32 	%r80, [%r60+256];
	setp.le.s32 	%p90, %r79, %r80;
	xor.pred  	%p91, %p89, %p90;
	@%p91 bra 	$L__BB0_60;
	st.shared.u32 	[%r60], %r80;
	st.shared.u32 	[%r60+256], %r79;
$L__BB0_60:
	setp.ne.s32 	%p92, %r75, 0;
	bar.sync 	0;
	ld.shared.u32 	%r81, [%r46];
	ld.shared.u32 	%r82, [%r46+128];
	setp.le.s32 	%p93, %r81, %r82;
	xor.pred  	%p94, %p92, %p93;
	@%p94 bra 	$L__BB0_62;
	st.shared.u32 	[%r46], %r82;
	st.shared.u32 	[%r46+128], %r81;
$L__BB0_62:
	setp.ne.s32 	%p95, %r75, 0;
	bar.sync 	0;
	ld.shared.u32 	%r83, [%r34];
	ld.shared.u32 	%r84, [%r34+64];
	setp.le.s32 	%p96, %r83, %r84;
	xor.pred  	%p97, %p95, %p96;
	@%p97 bra 	$L__BB0_64;
	st.shared.u32 	[%r34], %r84;
	st.shared.u32 	[%r34+64], %r83;
$L__BB0_64:
	setp.ne.s32 	%p98, %r75, 0;
	bar.sync 	0;
	ld.shared.u32 	%r85, [%r24];
	ld.shared.u32 	%r86, [%r24+32];
	setp.le.s32 	%p99, %r85, %r86;
	xor.pred  	%p100, %p98, %p99;
	@%p100 bra 	$L__BB0_66;
	st.shared.u32 	[%r24], %r86;
	st.shared.u32 	[%r24+32], %r85;
$L__BB0_66:
	setp.ne.s32 	%p101, %r75, 0;
	bar.sync 	0;
	ld.shared.u32 	%r87, [%r16];
	ld.shared.u32 	%r88, [%r16+16];
	setp.le.s32 	%p102, %r87, %r88;
	xor.pred  	%p103, %p101, %p102;
	@%p103 bra 	$L__BB0_68;
	st.shared.u32 	[%r16], %r88;
	st.shared.u32 	[%r16+16], %r87;
$L__BB0_68:
	setp.ne.s32 	%p104, %r75, 0;
	bar.sync 	0;
	ld.shared.u32 	%r89, [%r10];
	ld.shared.u32 	%r90, [%r10+8];
	setp.le.s32 	%p105, %r89, %r90;
	xor.pred  	%p106, %p104, %p105;
	@%p106 bra 	$L__BB0_70;
	st.shared.u32 	[%r10], %r90;
	st.shared.u32 	[%r10+8], %r89;
$L__BB0_70:
	setp.ne.s32 	%p107, %r75, 0;
	bar.sync 	0;
	ld.shared.u32 	%r91, [%r6];
	ld.shared.u32 	%r92, [%r6+4];
	setp.le.s32 	%p108, %r91, %r92;
	xor.pred  	%p109, %p107, %p108;
	@%p109 bra 	$L__BB0_72;
	st.shared.u32 	[%r6], %r92;
	st.shared.u32 	[%r6+4], %r91;
$L__BB0_72:
	and.b32  	%r93, %r2, 256;
	shr.u32 	%r202, %r2, 8;
	and.b32  	%r203, %r202, 1;
	setp.eq.b32 	%p110, %r203, 1;
	bar.sync 	0;
	and.b32  	%r204, %r2, 255;
	sub.s32 	%r205, %r4, %r204;
	shl.b32 	%r206, %r205, 2;
	add.s32 	%r94, %r159, %r206;
	ld.shared.u32 	%r95, [%r94];
	ld.shared.u32 	%r96, [%r94+1024];
	setp.le.s32 	%p111, %r95, %r96;
	xor.pred  	%p112, %p110, %p111;
	@%p112 bra 	$L__BB0_74;
	st.shared.u32 	[%r94], %r96;
	st.shared.u32 	[%r94+1024], %r95;
$L__BB0_74:
	setp.ne.s32 	%p113, %r93, 0;
	bar.sync 	0;
	ld.shared.u32 	%r97, [%r76];
	ld.shared.u32 	%r98, [%r76+512];
	setp.le.s32 	%p114, %r97, %r98;
	xor.pred  	%p115, %p113, %p114;
	@%p115 bra 	$L__BB0_76;
	st.shared.u32 	[%r76], %r98;
	st.shared.u32 	[%r76+512], %r97;
$L__BB0_76:
	setp.ne.s32 	%p116, %r93, 0;
	bar.sync 	0;
	ld.shared.u32 	%r99, [%r60];
	ld.shared.u32 	%r100, [%r60+256];
	setp.le.s32 	%p117, %r99, %r100;
	xor.pred  	%p118, %p116, %p117;
	@%p118 bra 	$L__BB0_78;
	st.shared.u32 	[%r60], %r100;
	st.shared.u32 	[%r60+256], %r99;
$L__BB0_78:
	setp.ne.s32 	%p119, %r93, 0;
	bar.sync 	0;
	ld.shared.u32 	%r101, [%r46];
	ld.shared.u32 	%r102, [%r46+128];
	setp.le.s32 	%p120, %r101, %r102;
	xor.pred  	%p121, %p119, %p120;
	@%p121 bra 	$L__BB0_80;
	st.shared.u32 	[%r46], %r102;
	st.shared.u32 	[%r46+128], %r101;
$L__BB0_80:
	setp.ne.s32 	%p122, %r93, 0;
	bar.sync 	0;
	ld.shared.u32 	%r103, [%r34];
	ld.shared.u32 	%r104, [%r34+64];
	setp.le.s32 	%p123, %r103, %r104;
	xor.pred  	%p124, %p122, %p123;
	@%p124 bra 	$L__BB0_82;
	st.shared.u32 	[%r34], %r104;
	st.shared.u32 	[%r34+64], %r103;
$L__BB0_82:
	setp.ne.s32 	%p125, %r93, 0;
	bar.sync 	0;
	ld.shared.u32 	%r105, [%r24];
	ld.shared.u32 	%r106, [%r24+32];
	setp.le.s32 	%p126, %r105, %r106;
	xor.pred  	%p127, %p125, %p126;
	@%p127 bra 	$L__BB0_84;
	st.shared.u32 	[%r24], %r106;
	st.shared.u32 	[%r24+32], %r105;
$L__BB0_84:
	setp.ne.s32 	%p128, %r93, 0;
	bar.sync 	0;
	ld.shared.u32 	%r107, [%r16];
	ld.shared.u32 	%r108, [%r16+16];
	setp.le.s32 	%p129, %r107, %r108;
	xor.pred  	%p130, %p128, %p129;
	@%p130 bra 	$L__BB0_86;
	st.shared.u32 	[%r16], %r108;
	st.shared.u32 	[%r16+16], %r107;
$L__BB0_86:
	setp.ne.s32 	%p131, %r93, 0;
	bar.sync 	0;
	ld.shared.u32 	%r109, [%r10];
	ld.shared.u32 	%r110, [%r10+8];
	setp.le.s32 	%p132, %r109, %r110;
	xor.pred  	%p133, %p131, %p132;
	@%p133 bra 	$L__BB0_88;
	st.shared.u32 	[%r10], %r110;
	st.shared.u32 	[%r10+8], %r109;
$L__BB0_88:
	setp.ne.s32 	%p134, %r93, 0;
	bar.sync 	0;
	ld.shared.u32 	%r111, [%r6];
	ld.shared.u32 	%r112, [%r6+4];
	setp.le.s32 	%p135, %r111, %r112;
	xor.pred  	%p136, %p134, %p135;
	@%p136 bra 	$L__BB0_90;
	st.shared.u32 	[%r6], %r112;
	st.shared.u32 	[%r6+4], %r111;
$L__BB0_90:
	and.b32  	%r113, %r2, 512;
	shr.u32 	%r208, %r2, 9;
	and.b32  	%r209, %r208, 1;
	setp.eq.b32 	%p137, %r209, 1;
	bar.sync 	0;
	and.b32  	%r210, %r2, 511;
	sub.s32 	%r211, %r4, %r210;
	shl.b32 	%r212, %r211, 2;
	add.s32 	%r114, %r159, %r212;
	ld.shared.u32 	%r115, [%r114];
	ld.shared.u32 	%r116, [%r114+2048];
	setp.le.s32 	%p138, %r115, %r116;
	xor.pred  	%p139, %p137, %p138;
	@%p139 bra 	$L__BB0_92;
	st.shared.u32 	[%r114], %r116;
	st.shared.u32 	[%r114+2048], %r115;
$L__BB0_92:
	setp.ne.s32 	%p140, %r113, 0;
	bar.sync 	0;
	ld.shared.u32 	%r117, [%r94];
	ld.shared.u32 	%r118, [%r94+1024];
	setp.le.s32 	%p141, %r117, %r118;
	xor.pred  	%p142, %p140, %p141;
	@%p142 bra 	$L__BB0_94;
	st.shared.u32 	[%r94], %r118;
	st.shared.u32 	[%r94+1024], %r117;
$L__BB0_94:
	setp.ne.s32 	%p143, %r113, 0;
	bar.sync 	0;
	ld.shared.u32 	%r119, [%r76];
	ld.shared.u32 	%r120, [%r76+512];
	setp.le.s32 	%p144, %r119, %r120;
	xor.pred  	%p145, %p143, %p144;
	@%p145 bra 	$L__BB0_96;
	st.shared.u32 	[%r76], %r120;
	st.shared.u32 	[%r76+512], %r119;
$L__BB0_96:
	setp.ne.s32 	%p146, %r113, 0;
	bar.sync 	0;
	ld.shared.u32 	%r121, [%r60];
	ld.shared.u32 	%r122, [%r60+256];
	setp.le.s32 	%p147, %r121, %r122;
	xor.pred  	%p148, %p146, %p147;
	@%p148 bra 	$L__BB0_98;
	st.shared.u32 	[%r60], %r122;
	st.shared.u32 	[%r60+256], %r121;
$L__BB0_98:
	setp.ne.s32 	%p149, %r113, 0;
	bar.sync 	0;
	ld.shared.u32 	%r123, [%r46];
	ld.shared.u32 	%r124, [%r46+128];
	setp.le.s32 	%p150, %r123, %r124;
	xor.pred  	%p151, %p149, %p150;
	@%p151 bra 	$L__BB0_100;
	st.shared.u32 	[%r46], %r124;
	st.shared.u32 	[%r46+128], %r123;
$L__BB0_100:
	setp.ne.s32 	%p152, %r113, 0;
	bar.sync 	0;
	ld.shared.u32 	%r125, [%r34];
	ld.shared.u32 	%r126, [%r34+64];
	setp.le.s32 	%p153, %r125, %r126;
	xor.pred  	%p154, %p152, %p153;
	@%p154 bra 	$L__BB0_102;
	st.shared.u32 	[%r34], %r126;
	st.shared.u32 	[%r34+64], %r125;
$L__BB0_102:
	setp.ne.s32 	%p155, %r113, 0;
	bar.sync 	0;
	ld.shared.u32 	%r127, [%r24];
	ld.shared.u32 	%r128, [%r24+32];
	setp.le.s32 	%p156, %r127, %r128;
	xor.pred  	%p157, %p155, %p156;
	@%p157 bra 	$L__BB0_104;
	st.shared.u32 	[%r24], %r128;
	st.shared.u32 	[%r24+32], %r127;
$L__BB0_104:
	setp.ne.s32 	%p158, %r113, 0;
	bar.sync 	0;
	ld.shared.u32 	%r129, [%r16];
	ld.shared.u32 	%r130, [%r16+16];
	setp.le.s32 	%p159, %r129, %r130;
	xor.pred  	%p160, %p158, %p159;
	@%p160 bra 	$L__BB0_106;
	st.shared.u32 	[%r16], %r130;
	st.shared.u32 	[%r16+16], %r129;
$L__BB0_106:
	setp.ne.s32 	%p161, %r113, 0;
	bar.sync 	0;
	ld.shared.u32 	%r131, [%r10];
	ld.shared.u32 	%r132, [%r10+8];
	setp.le.s32 	%p162, %r131, %r132;
	xor.pred  	%p163, %p161, %p162;
	@%p163 bra 	$L__BB0_108;
	st.shared.u32 	[%r10], %r132;
	st.shared.u32 	[%r10+8], %r131;
$L__BB0_108:
	setp.ne.s32 	%p164, %r113, 0;
	bar.sync 	0;
	ld.shared.u32 	%r133, [%r6];
	ld.shared.u32 	%r134, [%r6+4];
	setp.le.s32 	%p165, %r133, %r134;
	xor.pred  	%p166, %p164, %p165;
	@%p166 bra 	$L__BB0_110;
	st.shared.u32 	[%r6], %r134;
	st.shared.u32 	[%r6+4], %r133;
$L__BB0_110:
	and.b32  	%r214, %r1, 1;
	setp.eq.b32 	%p1, %r214, 1;
	bar.sync 	0;
	ld.shared.u32 	%r135, [%r114];
	ld.shared.u32 	%r136, [%r114+2048];
	setp.le.s32 	%p167, %r135, %r136;
	xor.pred  	%p168, %p167, %p1;
	@%p168 bra 	$L__BB0_112;
	st.shared.u32 	[%r114], %r136;
	st.shared.u32 	[%r114+2048], %r135;
$L__BB0_112:
	bar.sync 	0;
	ld.shared.u32 	%r137, [%r94];
	ld.shared.u32 	%r138, [%r94+1024];
	setp.le.s32 	%p169, %r137, %r138;
	xor.pred  	%p170, %p169, %p1;
	@%p170 bra 	$L__BB0_114;
	st.shared.u32 	[%r94], %r138;
	st.shared.u32 	[%r94+1024], %r137;
$L__BB0_114:
	bar.sync 	0;
	ld.shared.u32 	%r139, [%r76];
	ld.shared.u32 	%r140, [%r76+512];
	setp.le.s32 	%p171, %r139, %r140;
	xor.pred  	%p172, %p171, %p1;
	@%p172 bra 	$L__BB0_116;
	st.shared.u32 	[%r76], %r140;
	st.shared.u32 	[%r76+512], %r139;
$L__BB0_116:
	bar.sync 	0;
	ld.shared.u32 	%r141, [%r60];
	ld.shared.u32 	%r142, [%r60+256];
	setp.le.s32 	%p173, %r141, %r142;
	xor.pred  	%p174, %p173, %p1;
	@%p174 bra 	$L__BB0_118;
	st.shared.u32 	[%r60], %r142;
	st.shared.u32 	[%r60+256], %r141;
$L__BB0_118:
	bar.sync 	0;
	ld.shared.u32 	%r143, [%r46];
	ld.shared.u32 	%r144, [%r46+128];
	setp.le.s32 	%p175, %r143, %r144;
	xor.pred  	%p176, %p175, %p1;
	@%p176 bra 	$L__BB0_120;
	st.shared.u32 	[%r46], %r144;
	st.shared.u32 	[%r46+128], %r143;
$L__BB0_120:
	bar.sync 	0;
	ld.shared.u32 	%r145, [%r34];
	ld.shared.u32 	%r146, [%r34+64];
	setp.le.s32 	%p177, %r145, %r146;
	xor.pred  	%p178, %p177, %p1;
	@%p178 bra 	$L__BB0_122;
	st.shared.u32 	[%r34], %r146;
	st.shared.u32 	[%r34+64], %r145;
$L__BB0_122:
	bar.sync 	0;
	ld.shared.u32 	%r147, [%r24];
	ld.shared.u32 	%r148, [%r24+32];
	setp.le.s32 	%p179, %r147, %r148;
	xor.pred  	%p180, %p179, %p1;
	@%p180 bra 	$L__BB0_124;
	st.shared.u32 	[%r24], %r148;
	st.shared.u32 	[%r24+32], %r147;
$L__BB0_124:
	bar.sync 	0;
	ld.shared.u32 	%r149, [%r16];
	ld.shared.u32 	%r150, [%r16+16];
	setp.le.s32 	%p181, %r149, %r150;
	xor.pred  	%p182, %p181, %p1;
	@%p182 bra 	$L__BB0_126;
	st.shared.u32 	[%r16], %r150;
	st.shared.u32 	[%r16+16], %r149;
$L__BB0_126:
	bar.sync 	0;
	ld.shared.u32 	%r151, [%r10];
	ld.shared.u32 	%r152, [%r10+8];
	setp.le.s32 	%p183, %r151, %r152;
	xor.pred  	%p184, %p183, %p1;
	@%p184 bra 	$L__BB0_128;
	st.shared.u32 	[%r10], %r152;
	st.shared.u32 	[%r10+8], %r151;
$L__BB0_128:
	bar.sync 	0;
	ld.shared.u32 	%r153, [%r6];
	ld.shared.u32 	%r154, [%r6+4];
	setp.le.s32 	%p185, %r153, %r154;
	xor.pred  	%p186, %p185, %p1;
	@%p186 bra 	$L__BB0_130;
	st.shared.u32 	[%r6], %r154;
	st.shared.u32 	[%r6+4], %r153;
$L__BB0_130:
	bar.sync 	0;
	ld.shared.u32 	%r215, [%r3];
	st.global.u32 	[%rd1], %r215;
	ld.shared.u32 	%r216, [%r3+2048];
	st.global.u32 	[%rd1+2048], %r216;
	ret;

}
	// .globl	_Z17bitonicSortSharedPiii
.visible .entry _Z17bitonicSortSharedPiii(
	.param .u64 .ptr .align 1 _Z17bitonicSortSharedPiii_param_0,
	.param .u32 _Z17bitonicSortSharedPiii_param_1,
	.param .u32 _Z17bitonicSortSharedPiii_param_2
)
{
	.reg .pred 	%p<31>;
	.reg .b32 	%r<86>;
	.reg .b64 	%rd<5>;
	// demoted variable
	.shared .align 4 .b8 _ZZ17bitonicSortSharedPiiiE10shared_mem[4096];
	ld.param.u64 	%rd2, [_Z17bitonicSortSharedPiii_param_0];
	ld.param.u32 	%r35, [_Z17bitonicSortSharedPiii_param_1];
	cvta.to.global.u64 	%rd3, %rd2;
	mov.u32 	%r36, %ctaid.x;
	shl.b32 	%r37, %r36, 10;
	mov.u32 	%r1, %tid.x;
	or.b32  	%r38, %r37, %r1;
	mov.u32 	%r39, %ntid.x;
	mad.lo.s32 	%r40, %r36, %r39, %r1;
	shr.u32 	%r41, %r35, 31;
	add.s32 	%r42, %r35, %r41;
	shr.s32 	%r43, %r42, 1;
	and.b32  	%r2, %r43, %r40;
	setp.ne.s32 	%p1, %r2, 0;
	mul.wide.s32 	%rd4, %r38, 4;
	add.s64 	%rd1, %rd3, %rd4;
	ld.global.u32 	%r44, [%rd1];
	shl.b32 	%r45, %r1, 2;
	mov.u32 	%r46, _ZZ17bitonicSortSharedPiiiE10shared_mem;
	add.s32 	%r3, %r46, %r45;
	st.shared.u32 	[%r3], %r44;
	ld.global.u32 	%r47, [%rd1+2048];
	st.shared.u32 	[%r3+2048], %r47;
	shl.b32 	%r4, %r1, 1;
	bar.sync 	0;
	and.b32  	%r48, %r1, 511;
	sub.s32 	%r49, %r4, %r48;
	shl.b32 	%r50, %r49, 2;
	add.s32 	%r5, %r46, %r50;
	ld.shared.u32 	%r6, [%r5];
	ld.shared.u32 	%r7, [%r5+2048];
	setp.le.s32 	%p2, %r6, %r7;
	xor.pred  	%p3, %p1, %p2;
	@%p3 bra 	$L__BB1_2;
	st.shared.u32 	[%r5], %r7;
	st.shared.u32 	[%r5+2048], %r6;
$L__BB1_2:
	setp.ne.s32 	%p4, %r2, 0;
	bar.sync 	0;
	and.b32  	%r51, %r1, 255;
	sub.s32 	%r52, %r4, %r51;
	shl.b32 	%r53, %r52, 2;
	add.s32 	%r8, %r46, %r53;
	ld.shared.u32 	%r9, [%r8];
	ld.shared.u32 	%r10, [%r8+1024];
	setp.le.s32 	%p5, %r9, %r10;
	xor.pred  	%p6, %p4, %p5;
	@%p6 bra 	$L__BB1_4;
	st.shared.u32 	[%r8], %r10;
	st.shared.u32 	[%r8+1024], %r9;
$L__BB1_4:
	setp.ne.s32 	%p7, %r2, 0;
	bar.sync 	0;
	and.b32  	%r55, %r1, 127;
	sub.s32 	%r56, %r4, %r55;
	shl.b32 	%r57, %r56, 2;
	add.s32 	%r11, %r46, %r57;
	ld.shared.u32 	%r12, [%r11];
	ld.shared.u32 	%r13, [%r11+512];
	setp.le.s32 	%p8, %r12, %r13;
	xor.pred  	%p9, %p7, %p8;
	@%p9 bra 	$L__BB1_6;
	st.shared.u32 	[%r11], %r13;
	st.shared.u32 	[%r11+512], %r12;
$L__BB1_6:
	setp.ne.s32 	%p10, %r2, 0;
	bar.sync 	0;
	and.b32  	%r59, %r1, 63;
	sub.s32 	%r60, %r4, %r59;
	shl.b32 	%r61, %r60, 2;
	add.s32 	%r14, %r46, %r61;
	ld.shared.u32 	%r15, [%r14];
	ld.shared.u32 	%r16, [%r14+256];
	setp.le.s32 	%p11, %r15, %r16;
	xor.pred  	%p12, %p10, %p11;
	@%p12 bra 	$L__BB1_8;
	st.shared.u32 	[%r14], %r16;
	st.shared.u32 	[%r14+256], %r15;
$L__BB1_8:
	setp.ne.s32 	%p13, %r2, 0;
	bar.sync 	0;
	and.b32  	%r63, %r1, 31;
	sub.s32 	%r64, %r4, %r63;
	shl.b32 	%r65, %r64, 2;
	add.s32 	%r17, %r46, %r65;
	ld.shared.u32 	%r18, [%r17];
	ld.shared.u32 	%r19, [%r17+128];
	setp.le.s32 	%p14, %r18, %r19;
	xor.pred  	%p15, %p13, %p14;
	@%p15 bra 	$L__BB1_10;
	st.shared.u32 	[%r17], %r19;
	st.shared.u32 	[%r17+128], %r18;
$L__BB1_10:
	setp.ne.s32 	%p16, %r2, 0;
	bar.sync 	0;
	and.b32  	%r67, %r1, 15;
	sub.s32 	%r68, %r4, %r67;
	shl.b32 	%r69, %r68, 2;
	add.s32 	%r20, %r46, %r69;
	ld.shared.u32 	%r21, [%r20];
	ld.shared.u32 	%r22, [%r20+64];
	setp.le.s32 	%p17, %r21, %r22;
	xor.pred  	%p18, %p16, %p17;
	@%p18 bra 	$L__BB1_12;
	st.shared.u32 	[%r20], %r22;
	st.shared.u32 	[%r20+64], %r21;
$L__BB1_12:
	setp.ne.s32 	%p19, %r2, 0;
	bar.sync 	0;
	and.b32  	%r71, %r1, 7;
	sub.s32 	%r72, %r4, %r71;
	shl.b32 	%r73, %r72, 2;
	add.s32 	%r23, %r46, %r73;
	ld.shared.u32 	%r24, [%r23];
	ld.shared.u32 	%r25, [%r23+32];
	setp.le.s32 	%p20, %r24, %r25;
	xor.pred  	%p21, %p19, %p20;
	@%p21 bra 	$L__BB1_14;
	st.shared.u32 	[%r23], %r25;
	st.shared.u32 	[%r23+32], %r24;
$L__BB1_14:
	setp.ne.s32 	%p22, %r2, 0;
	bar.sync 	0;
	and.b32  	%r75, %r1, 3;
	sub.s32 	%r76, %r4, %r75;
	shl.b32 	%r77, %r76, 2;
	add.s32 	%r26, %r46, %r77;
	ld.shared.u32 	%r27, [%r26];
	ld.shared.u32 	%r28, [%r26+16];
	setp.le.s32 	%p23, %r27, %r28;
	xor.pred  	%p24, %p22, %p23;
	@%p24 bra 	$L__BB1_16;
	st.shared.u32 	[%r26], %r28;
	st.shared.u32 	[%r26+16], %r27;
$L__BB1_16:
	setp.ne.s32 	%p25, %r2, 0;
	bar.sync 	0;
	and.b32  	%r79, %r1, 1;
	sub.s32 	%r80, %r4, %r79;
	shl.b32 	%r81, %r80, 2;
	add.s32 	%r29, %r46, %r81;
	ld.shared.u32 	%r30, [%r29];
	ld.shared.u32 	%r31, [%r29+8];
	setp.le.s32 	%p26, %r30, %r31;
	xor.pred  	%p27, %p25, %p26;
	@%p27 bra 	$L__BB1_18;
	st.shared.u32 	[%r29], %r31;
	st.shared.u32 	[%r29+8], %r30;
$L__BB1_18:
	setp.ne.s32 	%p28, %r2, 0;
	bar.sync 	0;
	add.s32 	%r32, %r3, %r45;
	ld.shared.u32 	%r33, [%r32];
	ld.shared.u32 	%r34, [%r32+4];
	setp.le.s32 	%p29, %r33, %r34;
	xor.pred  	%p30, %p28, %p29;
	@%p30 bra 	$L__BB1_20;
	st.shared.u32 	[%r32], %r34;
	st.shared.u32 	[%r32+4], %r33;
$L__BB1_20:
	bar.sync 	0;
	ld.shared.u32 	%r84, [%r3];
	st.global.u32 	[%rd1], %r84;
	ld.shared.u32 	%r85, [%r3+2048];
	st.global.u32 	[%rd1+2048], %r85;
	ret;

}
	// .globl	_Z17bitonicSortGlobalPiiii
.visible .entry _Z17bitonicSortGlobalPiiii(
	.param .u64 .ptr .align 1 _Z17bitonicSortGlobalPiiii_param_0,
	.param .u32 _Z17bitonicSortGlobalPiiii_param_1,
	.param .u32 _Z17bitonicSortGlobalPiiii_param_2,
	.param .u32 _Z17bitonicSortGlobalPiiii_param_3
)
{
	.reg .pred 	%p<4>;
	.reg .b32 	%r<17>;
	.reg .b64 	%rd<7>;

	ld.param.u64 	%rd3, [_Z17bitonicSortGlobalPiiii_param_0];
	ld.param.u32 	%r3, [_Z17bitonicSortGlobalPiiii_param_1];
	ld.param.u32 	%r4, [_Z17bitonicSortGlobalPiiii_param_2];
	cvta.to.global.u64 	%rd4, %rd3;
	mov.u32 	%r5, %tid.x;
	mov.u32 	%r6, %ntid.x;
	mov.u32 	%r7, %ctaid.x;
	mad.lo.s32 	%r8, %r6, %r7, %r5;
	shl.b32 	%r9, %r8, 1;
	add.s32 	%r10, %r4, -1;
	and.b32  	%r11, %r10, %r8;
	sub.s32 	%r12, %r9, %r11;
	shr.u32 	%r13, %r3, 31;
	add.s32 	%r14, %r3, %r13;
	shr.s32 	%r15, %r14, 1;
	and.b32  	%r16, %r15, %r8;
	setp.ne.s32 	%p1, %r16, 0;
	mul.wide.s32 	%rd5, %r12, 4;
	add.s64 	%rd1, %rd4, %rd5;
	mul.wide.s32 	%rd6, %r4, 4;
	add.s64 	%rd2, %rd1, %rd6;
	ld.global.u32 	%r1, [%rd1];
	ld.global.u32 	%r2, [%rd2];
	setp.le.s32 	%p2, %r1, %r2;
	xor.pred  	%p3, %p1, %p2;
	@%p3 bra 	$L__BB2_2;
	st.global.u32 	[%rd1], %r2;
	st.global.u32 	[%rd2], %r1;
$L__BB2_2:
	ret;

}


// ===== COMPILED SASS (sm_100) =====

	.target	sm_100

	.elftype	@"ET_EXEC"


//--------------------- .note.nv.tkinfo           --------------------------
	.section	.note.nv.tkinfo,"",@"SHT_NOTE"
	.sectionflags	@"SHF_NOTE_NV_TKINFO"
	.tkinfo
        /*0018*/ 	.word	0x00000002
        /*0030*/ 	.string	""
        /*0030*/ 	.string	"ptxas"
        /*0030*/ 	.string	"Cuda compilation tools, release 13.0, V13.0.88"
        /*0030*/ 	.string	"Build cuda_13.0.r13.0/compiler.36424714_0"
        /*0030*/ 	.string	"-arch sm_100 -m 64 "



//--------------------- .note.nv.cuinfo           --------------------------
	.section	.note.nv.cuinfo,"",@"SHT_NOTE"
	.sectionflags	@"SHF_NOTE_NV_CUINFO"
        /*0018*/ 	.short	0x0002
        /*001a*/ 	.short	0x0064
        /*001c*/ 	.short	0x0082
	.zero		2


//--------------------- .nv.info                  --------------------------
	.section	.nv.info,"",@"SHT_CUDA_INFO"
	.align	4


	//----- nvinfo : EIATTR_REGCOUNT
	.align		4
        /*0000*/ 	.byte	0x04, 0x2f
        /*0002*/ 	.short	(.L_1 - .L_0)
	.align		4
.L_0:
        /*0004*/ 	.word	index@(_Z21bitonicSortPreprocessPi)
        /*0008*/ 	.word	0x00000019


	//----- nvinfo : EIATTR_FRAME_SIZE
	.align		4
.L_1:
        /*000c*/ 	.byte	0x04, 0x11
        /*000e*/ 	.short	(.L_3 - .L_2)
	.align		4
.L_2:
        /*0010*/ 	.word	index@(_Z21bitonicSortPreprocessPi)
        /*0014*/ 	.word	0x00000000


	//----- nvinfo : EIATTR_REGCOUNT
	.align		4
.L_3:
        /*0018*/ 	.byte	0x04, 0x2f
        /*001a*/ 	.short	(.L_5 - .L_4)
	.align		4
.L_4:
        /*001c*/ 	.word	index@(_Z17bitonicSortSharedPiii)
        /*0020*/ 	.word	0x00000010


	//----- nvinfo : EIATTR_FRAME_SIZE
	.align		4
.L_5:
        /*0024*/ 	.byte	0x04, 0x11
        /*0026*/ 	.short	(.L_7 - .L_6)
	.align		4
.L_6:
        /*0028*/ 	.word	index@(_Z17bitonicSortSharedPiii)
        /*002c*/ 	.word	0x00000000


	//----- nvinfo : EIATTR_REGCOUNT
	.align		4
.L_7:
        /*0030*/ 	.byte	0x04, 0x2f
        /*0032*/ 	.short	(.L_9 - .L_8)
	.align		4
.L_8:
        /*0034*/ 	.word	index@(_Z17bitonicSortGlobalPiiii)
        /*0038*/ 	.word	0x0000000c


	//----- nvinfo : EIATTR_FRAME_SIZE
	.align		4
.L_9:
        /*003c*/ 	.byte	0x04, 0x11
        /*003e*/ 	.short	(.L_11 - .L_10)
	.align		4
.L_10:
        /*0040*/ 	.word	index@(_Z17bitonicSortGlobalPiiii)
        /*0044*/ 	.word	0x00000000


	//----- nvinfo : EIATTR_MIN_STACK_SIZE
	.align		4
.L_11:
        /*0048*/ 	.byte	0x04, 0x12
        /*004a*/ 	.short	(.L_13 - .L_12)
	.align		4
.L_12:
        /*004c*/ 	.word	index@(_Z17bitonicSortGlobalPiiii)
        /*0050*/ 	.word	0x00000000


	//----- nvinfo : EIATTR_MIN_STACK_SIZE
	.align		4
.L_13:
        /*0054*/ 	.byte	0x04, 0x12
        /*0056*/ 	.short	(.L_15 - .L_14)
	.align		4
.L_14:
        /*0058*/ 	.word	index@(_Z17bitonicSortSharedPiii)
        /*005c*/ 	.word	0x00000000


	//----- nvinfo : EIATTR_MIN_STACK_SIZE
	.align		4
.L_15:
        /*0060*/ 	.byte	0x04, 0x12
        /*0062*/ 	.short	(.L_17 - .L_16)
	.align		4
.L_16:
        /*0064*/ 	.word	index@(_Z21bitonicSortPreprocessPi)
        /*0068*/ 	.word	0x00000000
.L_17:


//--------------------- .nv.compat                --------------------------
	.section	.nv.compat,"",@"SHT_CUDA_COMPAT_INFO"
	.align	4
        /*0000*/ 	.byte	0x02, 0x09, 0x00, 0x00, 0x02, 0x02, 0x01, 0x00, 0x02, 0x05, 0x05, 0x00, 0x03, 0x07, 0x01, 0x01
        /*0010*/ 	.byte	0x02, 0x03, 0x00, 0x00, 0x02, 0x06, 0x01, 0x00, 0x04, 0x0b, 0x08, 0x00, 0x09, 0x00, 0x00, 0x00
        /*0020*/ 	.byte	0x00, 0x00, 0x00, 0x00


//--------------------- .nv.info._Z17bitonicSortGlobalPiiii --------------------------
	.section	.nv.info._Z17bitonicSortGlobalPiiii,"",@"SHT_CUDA_INFO"
	.sectionflags	@""
	.align	4


	//----- nvinfo : EIATTR_CUDA_API_VERSION
	.align		4
        /*0000*/ 	.byte	0x04, 0x37
        /*0002*/ 	.short	(.L_19 - .L_18)
.L_18:
        /*0004*/ 	.word	0x00000082


	//----- nvinfo : EIATTR_KPARAM_INFO
	.align		4
.L_19:
        /*0008*/ 	.byte	0x04, 0x17
        /*000a*/ 	.short	(.L_21 - .L_20)
.L_20:
        /*000c*/ 	.word	0x00000000
        /*0010*/ 	.short	0x0003
        /*0012*/ 	.short	0x0010
        /*0014*/ 	.byte	0x00, 0xf0, 0x11, 0x00


	//----- nvinfo : EIATTR_KPARAM_INFO
	.align		4
.L_21:
        /*0018*/ 	.byte	0x04, 0x17
        /*001a*/ 	.short	(.L_23 - .L_22)
.L_22:
        /*001c*/ 	.word	0x00000000
        /*0020*/ 	.short	0x0002
        /*0022*/ 	.short	0x000c
        /*0024*/ 	.byte	0x00, 0xf0, 0x11, 0x00


	//----- nvinfo : EIATTR_KPARAM_INFO
	.align		4
.L_23:
        /*0028*/ 	.byte	0x04, 0x17
        /*002a*/ 	.short	(.L_25 - .L_24)
.L_24:
        /*002c*/ 	.word	0x00000000
        /*0030*/ 	.short	0x0001
        /*0032*/ 	.short	0x0008
        /*0034*/ 	.byte	0x00, 0xf0, 0x11, 0x00


	//----- nvinfo : EIATTR_KPARAM_INFO
	.align		4
.L_25:
        /*0038*/ 	.byte	0x04, 0x17
        /*003a*/ 	.short	(.L_27 - .L_26)
.L_26:
        /*003c*/ 	.word	0x00000000
        /*0040*/ 	.short	0x0000
        /*0042*/ 	.short	0x0000
        /*0044*/ 	.byte	0x00, 0xf5, 0x21, 0x00


	//----- nvinfo : EIATTR_SPARSE_MMA_MASK
	.align		4
.L_27:
        /*0048*/ 	.byte	0x03, 0x50
        /*004a*/ 	.short	0x0000


	//----- nvinfo : EIATTR_MAXREG_COUNT
	.align		4
        /*004c*/ 	.byte	0x03, 0x1b
        /*004e*/ 	.short	0x00ff


	//----- nvinfo : EIATTR_MERCURY_ISA_VERSION
	.align		4
        /*0050*/ 	.byte	0x03, 0x5f
        /*0052*/ 	.short	0x0101


	//----- nvinfo : EIATTR_VRC_CTA_INIT_COUNT
	.align		4
        /*0054*/ 	.byte	0x02, 0x4a
	.zero		1
	.zero		1


	//----- nvinfo : EIATTR_EXIT_INSTR_OFFSETS
	.align		4
        /*0058*/ 	.byte	0x04, 0x1c
        /*005a*/ 	.short	(.L_29 - .L_28)


	//   ....[0]....
.L_28:
        /*005c*/ 	.word	0x00000130


	//   ....[1]....
        /*0060*/ 	.word	0x00000160


	//----- nvinfo : EIATTR_CBANK_PARAM_SIZE
	.align		4
.L_29:
        /*0064*/ 	.byte	0x03, 0x19
        /*0066*/ 	.short	0x0014


	//----- nvinfo : EIATTR_PARAM_CBANK
	.align		4
        /*0068*/ 	.byte	0x04, 0x0a
        /*006a*/ 	.short	(.L_31 - .L_30)
	.align		4
.L_30:
        /*006c*/ 	.word	index@(.nv.constant0._Z17bitonicSortGlobalPiiii)
        /*0070*/ 	.short	0x0380
        /*0072*/ 	.short	0x0014


	//----- nvinfo : EIATTR_SW_WAR
	.align		4
.L_31:
        /*0074*/ 	.byte	0x04, 0x36
        /*0076*/ 	.short	(.L_33 - .L_32)
.L_32:
        /*0078*/ 	.word	0x00000008
.L_33:


//--------------------- .nv.info._Z17bitonicSortSharedPiii --------------------------
	.section	.nv.info._Z17bitonicSortSharedPiii,"",@"SHT_CUDA_INFO"
	.sectionflags	@""
	.align	4


	//----- nvinfo : EIATTR_CUDA_API_VERSION
	.align		4
        /*0000*/ 	.byte	0x04, 0x37
        /*0002*/ 	.short	(.L_35 - .L_34)
.L_34:
        /*0004*/ 	.word	0x00000082


	//----- nvinfo : EIATTR_KPARAM_INFO
	.align		4
.L_35:
        /*0008*/ 	.byte	0x04, 0x17
        /*000a*/ 	.short	(.L_37 - .L_36)
.L_36:
        /*000c*/ 	.word	0x00000000
        /*0010*/ 	.short	0x0002
        /*0012*/ 	.short	0x000c
        /*0014*/ 	.byte	0x00, 0xf0, 0x11, 0x00


	//----- nvinfo : EIATTR_KPARAM_INFO
	.align		4
.L_37:
        /*0018*/ 	.byte	0x04, 0x17
        /*001a*/ 	.short	(.L_39 - .L_38)
.L_38:
        /*001c*/ 	.word	0x00000000
        /*0020*/ 	.short	0x0001
        /*0022*/ 	.short	0x0008
        /*0024*/ 	.byte	0x00, 0xf0, 0x11, 0x00


	//----- nvinfo : EIATTR_KPARAM_INFO
	.align		4
.L_39:
        /*0028*/ 	.byte	0x04, 0x17
        /*002a*/ 	.short	(.L_41 - .L_40)
.L_40:
        /*002c*/ 	.word	0x00000000
        /*0030*/ 	.short	0x0000
        /*0032*/ 	.short	0x0000
        /*0034*/ 	.byte	0x00, 0xf5, 0x21, 0x00


	//----- nvinfo : EIATTR_SPARSE_MMA_MASK
	.align		4
.L_41:
        /*0038*/ 	.byte	0x03, 0x50
        /*003a*/ 	.short	0x0000


	//----- nvinfo : EIATTR_MAXREG_COUNT
	.align		4
        /*003c*/ 	.byte	0x03, 0x1b
        /*003e*/ 	.short	0x00ff


	//----- nvinfo : EIATTR_NUM_BARRIERS
	.align		4
        /*0040*/ 	.byte	0x02, 0x4c
        /*0042*/ 	.byte	0x01
	.zero		1


	//----- nvinfo : EIATTR_MERCURY_ISA_VERSION
	.align		4
        /*0044*/ 	.byte	0x03, 0x5f
        /*0046*/ 	.short	0x0101


	//----- nvinfo : EIATTR_VRC_CTA_INIT_COUNT
	.align		4
        /*0048*/ 	.byte	0x02, 0x4a
	.zero		1
	.zero		1


	//----- nvinfo : EIATTR_EXIT_INSTR_OFFSETS
	.align		4
        /*004c*/ 	.byte	0x04, 0x1c
        /*004e*/ 	.short	(.L_43 - .L_42)


	//   ....[0]....
.L_42:
        /*0050*/ 	.word	0x000007c0


	//----- nvinfo : EIATTR_CBANK_PARAM_SIZE
	.align		4
.L_43:
        /*0054*/ 	.byte	0x03, 0x19
        /*0056*/ 	.short	0x0010


	//----- nvinfo : EIATTR_PARAM_CBANK
	.align		4
        /*0058*/ 	.byte	0x04, 0x0a
        /*005a*/ 	.short	(.L_45 - .L_44)
	.align		4
.L_44:
        /*005c*/ 	.word	index@(.nv.constant0._Z17bitonicSortSharedPiii)
        /*0060*/ 	.short	0x0380
        /*0062*/ 	.short	0x0010


	//----- nvinfo : EIATTR_SW_WAR
	.align		4
.L_45:
        /*0064*/ 	.byte	0x04, 0x36
        /*0066*/ 	.short	(.L_47 - .L_46)
.L_46:
        /*0068*/ 	.word	0x00000008
.L_47:


//--------------------- .nv.info._Z21bitonicSortPreprocessPi --------------------------
	.section	.nv.info._Z21bitonicSortPreprocessPi,"",@"SHT_CUDA_INFO"
	.sectionflags	@""
	.align	4


	//----- nvinfo : EIATTR_CUDA_API_VERSION
	.align		4
        /*0000*/ 	.byte	0x04, 0x37
        /*0002*/ 	.short	(.L_49 - .L_48)
.L_48:
        /*0004*/ 	.word	0x00000082


	//----- nvinfo : EIATTR_KPARAM_INFO
	.align		4
.L_49:
        /*0008*/ 	.byte	0x04, 0x17
        /*000a*/ 	.short	(.L_51 - .L_50)
.L_50:
        /*000c*/ 	.word	0x00000000
        /*0010*/ 	.short	0x0000
        /*0012*/ 	.short	0x0000
        /*0014*/ 	.byte	0x00, 0xf5, 0x21, 0x00


	//----- nvinfo : EIATTR_SPARSE_MMA_MASK
	.align		4
.L_51:
        /*0018*/ 	.byte	0x03, 0x50
        /*001a*/ 	.short	0x0000


	//----- nvinfo : EIATTR_MAXREG_COUNT
	.align		4
        /*001c*/ 	.byte	0x03, 0x1b
        /*001e*/ 	.short	0x00ff


	//----- nvinfo : EIATTR_NUM_BARRIERS
	.align		4
        /*0020*/ 	.byte	0x02, 0x4c
        /*0022*/ 	.byte	0x01
	.zero		1


	//----- nvinfo : EIATTR_MERCURY_ISA_VERSION
	.align		4
        /*0024*/ 	.byte	0x03, 0x5f
        /*0026*/ 	.short	0x0101


	//----- nvinfo : EIATTR_VRC_CTA_INIT_COUNT
	.align		4
        /*0028*/ 	.byte	0x02, 0x4a
	.zero		1
	.zero		1


	//----- nvinfo : EIATTR_EXIT_INSTR_OFFSETS
	.align		4
        /*002c*/ 	.byte	0x04, 0x1c
        /*002e*/ 	.short	(.L_53 - .L_52)


	//   ....[0]....
.L_52:
        /*0030*/ 	.word	0x000020a0


	//----- nvinfo : EIATTR_CBANK_PARAM_SIZE
	.align		4
.L_53:
        /*0034*/ 	.byte	0x03, 0x19
        /*0036*/ 	.short	0x0008


	//----- nvinfo : EIATTR_PARAM_CBANK
	.align		4
        /*0038*/ 	.byte	0x04, 0x0a
        /*003a*/ 	.short	(.L_55 - .L_54)
	.align		4
.L_54:
        /*003c*/ 	.word	index@(.nv.constant0._Z21bitonicSortPreprocessPi)
        /*0040*/ 	.short	0x0380
        /*0042*/ 	.short	0x0008


	//----- nvinfo : EIATTR_SW_WAR
	.align		4
.L_55:
        /*0044*/ 	.byte	0x04, 0x36
        /*0046*/ 	.short	(.L_57 - .L_56)
.L_56:
        /*0048*/ 	.word	0x00000008
.L_57:


//--------------------- .nv.callgraph             --------------------------
	.section	.nv.callgraph,"",@"SHT_CUDA_CALLGRAPH"
	.align	4
	.sectionentsize	8
	.align		4
        /*0000*/ 	.word	0x00000000
	.align		4
        /*0004*/ 	.word	0xffffffff
	.align		4
        /*0008*/ 	.word	0x00000000
	.align		4
        /*000c*/ 	.word	0xfffffffe
	.align		4
        /*0010*/ 	.word	0x00000000
	.align		4
        /*0014*/ 	.word	0xfffffffd
	.align		4
        /*0018*/ 	.word	0x00000000
	.align		4
        /*001c*/ 	.word	0xfffffffc


//--------------------- .text._Z17bitonicSortGlobalPiiii --------------------------
	.section	.text._Z17bitonicSortGlobalPiiii,"ax",@progbits
	.align	128
        .global         _Z17bitonicSortGlobalPiiii
        .type           _Z17bitonicSortGlobalPiiii,@function
        .size           _Z17bitonicSortGlobalPiiii,(.L_x_3 - _Z17bitonicSortGlobalPiiii)
        .other          _Z17bitonicSortGlobalPiiii,@"STO_CUDA_ENTRY STV_DEFAULT"
_Z17bitonicSortGlobalPiiii:
.text._Z17bitonicSortGlobalPiiii:
[----:B------:R-:W-:Y:S01]  /*0000*/  LDC R1, c[0x0][0x37c] ;  /* 0x0000df00ff017b82 */ /* 0x000fe20000000800 */
[----:B------:R-:W0:Y:S07]  /*0010*/  S2R R0, SR_TID.X ;  /* 0x0000000000007919 */ /* 0x000e2e0000002100 */
[----:B------:R-:W1:Y:S01]  /*0020*/  LDC.64 R6, c[0x0][0x388] ;  /* 0x0000e200ff067b82 */ /* 0x000e620000000a00 */
[----:B------:R-:W0:Y:S01]  /*0030*/  LDCU UR4, c[0x0][0x360] ;  /* 0x00006c00ff0477ac */ /* 0x000e220008000800 */
[----:B------:R-:W0:Y:S06]  /*0040*/  S2R R5, SR_CTAID.X ;  /* 0x0000000000057919 */ /* 0x000e2c0000002500 */
[----:B------:R-:W2:Y:S01]  /*0050*/  LDC.64 R2, c[0x0][0x380] ;  /* 0x0000e000ff027b82 */ /* 0x000ea20000000a00 */
[----:B0-----:R-:W-:Y:S01]  /*0060*/  IMAD R0, R5, UR4, R0 ;  /* 0x0000000405007c24 */ /* 0x001fe2000f8e0200 */
[----:B------:R-:W0:Y:S01]  /*0070*/  LDCU.64 UR4, c[0x0][0x358] ;  /* 0x00006b00ff0477ac */ /* 0x000e220008000a00 */
[----:B-1----:R-:W-:-:S05]  /*0080*/  VIADD R5, R7, 0xffffffff ;  /* 0xffffffff07057836 */ /* 0x002fca0000000000 */
[----:B------:R-:W-:-:S05]  /*0090*/  LOP3.LUT R5, R5, R0, RZ, 0xc0, !PT ;  /* 0x0000000005057212 */ /* 0x000fca00078ec0ff */
[----:B------:R-:W-:-:S04]  /*00a0*/  IMAD R5, R0, 0x2, -R5 ;  /* 0x0000000200057824 */ /* 0x000fc800078e0a05 */
[----:B--2---:R-:W-:-:S05]  /*00b0*/  IMAD.WIDE R2, R5, 0x4, R2 ;  /* 0x0000000405027825 */ /* 0x004fca00078e0202 */
[----:B0-----:R-:W2:Y:S01]  /*00c0*/  LDG.E R9, desc[UR4][R2.64] ;  /* 0x0000000402097981 */ /* 0x001ea2000c1e1900 */
[----:B------:R-:W-:-:S05]  /*00d0*/  IMAD.WIDE R4, R7, 0x4, R2 ;  /* 0x0000000407047825 */ /* 0x000fca00078e0202 */
[----:B------:R-:W2:Y:S01]  /*00e0*/  LDG.E R8, desc[UR4][R4.64] ;  /* 0x0000000404087981 */ /* 0x000ea2000c1e1900 */
[----:B------:R-:W-:-:S04]  /*00f0*/  LEA.HI R6, R6, R6, RZ, 0x1 ;  /* 0x0000000606067211 */ /* 0x000fc800078f08ff */
[----:B------:R-:W-:-:S04]  /*0100*/  SHF.R.S32.HI R7, RZ, 0x1, R6 ;  /* 0x00000001ff077819 */ /* 0x000fc80000011406 */
[----:B------:R-:W-:-:S04]  /*0110*/  LOP3.LUT P0, RZ, R7, R0, RZ, 0xc0, !PT ;  /* 0x0000000007ff7212 */ /* 0x000fc8000780c0ff */
[----:B--2---:R-:W-:-:S13]  /*0120*/  ISETP.LE.XOR P0, PT, R9, R8, P0 ;  /* 0x000000080900720c */ /* 0x004fda0000703a70 */
[----:B------:R-:W-:Y:S05]  /*0130*/  @P0 EXIT ;  /* 0x000000000000094d */ /* 0x000fea0003800000 */
[----:B------:R-:W-:Y:S04]  /*0140*/  STG.E desc[UR4][R2.64], R8 ;  /* 0x0000000802007986 */ /* 0x000fe8000c101904 */
[----:B------:R-:W-:Y:S01]  /*0150*/  STG.E desc[UR4][R4.64], R9 ;  /* 0x0000000904007986 */ /* 0x000fe2000c101904 */
[----:B------:R-:W-:Y:S05]  /*0160*/  EXIT ;  /* 0x000000000000794d */ /* 0x000fea0003800000 */
.L_x_0:
[----:B------:R-:W-:-:S00]  /*0170*/  BRA `(.L_x_0) ;  /* 0xfffffffc00fc7947 */ /* 0x000fc0000383ffff */
[----:B------:R-:W-:-:S00]  /*0180*/  NOP ;  /* 0x0000000000007918 */ /* 0x000fc00000000000 */
[----:B------:R-:W-:-:S00]  /*0190*/  NOP ;  /* 0x0000000000007918 */ /* 0x000fc00000000000 */
[----:B------:R-:W-:-:S00]  /*01a0*/  NOP ;  /* 0x0000000000007918 */ /* 0x000fc00000000000 */
[----:B------:R-:W-:-:S00]  /*01b0*/  NOP ;  /* 0x0000000000007918 */ /* 0x000fc00000000000 */
[----:B------:R-:W-:-:S00]  /*01c0*/  NOP ;  /* 0x0000000000007918 */ /* 0x000fc00000000000 */
[----:B------:R-:W-:-:S00]  /*01d0*/  NOP ;  /* 0x0000000000007918 */ /* 0x000fc00000000000 */
[----:B------:R-:W-:-:S00]  /*01e0*/  NOP ;  /* 0x0000000000007918 */ /* 0x000fc00000000000 */
[----:B------:R-:W-:-:S00]  /*01f0*/  NOP ;  /* 0x0000000000007918 */ /* 0x000fc00000000000 */
.L_x_3:


//--------------------- .text._Z17bitonicSortSharedPiii --------------------------
	.section	.text._Z17bitonicSortSharedPiii,"ax",@progbits
	.align	128
        .global         _Z17bitonicSortSharedPiii
        .type           _Z17bitonicSortSharedPiii,@function
        .size           _Z17bitonicSortSharedPiii,(.L_x_4 - _Z17bitonicSortSharedPiii)
        .other          _Z17bitonicSortSharedPiii,@"STO_CUDA_ENTRY STV_DEFAULT"
_Z17bitonicSortSharedPiii:
.text._Z17bitonicSortSharedPiii:
[----:B------:R-:W-:Y:S01]  /*0000*/  LDC R1, c[0x0][0x37c] ;  /* 0x0000df00ff017b82 */ /* 0x000fe20000000800 */
[----:B------:R-:W0:Y:S07]  /*0010*/  S2R R0, SR_TID.X ;  /* 0x0000000000007919 */ /* 0x000e2e0000002100 */
[----:B------:R-:W1:Y:S01]  /*0020*/  S2UR UR8, SR_CTAID.X ;  /* 0x00000000000879c3 */ /* 0x000e620000002500 */
[----:B------:R-:W2:Y:S07]  /*0030*/  LDCU.64 UR6, c[0x0][0x358] ;  /* 0x00006b00ff0677ac */ /* 0x000eae0008000a00 */
[----:B------:R-:W3:Y:S01]  /*0040*/  LDC.64 R2, c[0x0][0x380] ;  /* 0x0000e000ff027b82 */ /* 0x000ee20000000a00 */
[----:B-1----:R-:W-:-:S06]  /*0050*/  USHF.L.U32 UR4, UR8, 0xa, URZ ;  /* 0x0000000a08047899 */ /* 0x002fcc00080006ff */
[----:B0-----:R-:W-:-:S05]  /*0060*/  LOP3.LUT R5, R0, UR4, RZ, 0xfc, !PT ;  /* 0x0000000400057c12 */ /* 0x001fca000f8efcff */
[----:B---3--:R-:W-:-:S05]  /*0070*/  IMAD.WIDE R2, R5, 0x4, R2 ;  /* 0x0000000405027825 */ /* 0x008fca00078e0202 */
[----:B--2---:R-:W2:Y:S04]  /*0080*/  LDG.E R6, desc[UR6][R2.64] ;  /* 0x0000000602067981 */ /* 0x004ea8000c1e1900 */
[----:B------:R-:W3:Y:S01]  /*0090*/  LDG.E R8, desc[UR6][R2.64+0x800] ;  /* 0x0008000602087981 */ /* 0x000ee2000c1e1900 */
[----:B------:R-:W0:Y:S01]  /*00a0*/  S2UR UR5, SR_CgaCtaId ;  /* 0x00000000000579c3 */ /* 0x000e220000008800 */
[----:B------:R-:W-:Y:S01]  /*00b0*/  UMOV UR4, 0x400 ;  /* 0x0000040000047882 */ /* 0x000fe20000000000 */
[C---:B------:R-:W-:Y:S02]  /*00c0*/  LOP3.LUT R5, R0.reuse, 0x1ff, RZ, 0xc0, !PT ;  /* 0x000001ff00057812 */ /* 0x040fe400078ec0ff */
[----:B------:R-:W-:-:S03]  /*00d0*/  LOP3.LUT R13, R0, 0x7f, RZ, 0xc0, !PT ;  /* 0x0000007f000d7812 */ /* 0x000fc600078ec0ff */
[C---:B------:R-:W-:Y:S01]  /*00e0*/  IMAD R4, R0.reuse, 0x2, -R5 ;  /* 0x0000000200047824 */ /* 0x040fe200078e0a05 */
[----:B------:R-:W1:Y:S01]  /*00f0*/  LDC R11, c[0x0][0x360] ;  /* 0x0000d800ff0b7b82 */ /* 0x000e620000000800 */
[C---:B------:R-:W-:Y:S01]  /*0100*/  IMAD R13, R0.reuse, 0x2, -R13 ;  /* 0x00000002000d7824 */ /* 0x040fe200078e0a0d */
[----:B0-----:R-:W-:Y:S01]  /*0110*/  ULEA UR5, UR5, UR4, 0x18 ;  /* 0x0000000405057291 */ /* 0x001fe2000f8ec0ff */
[----:B------:R-:W0:Y:S05]  /*0120*/  LDCU UR4, c[0x0][0x388] ;  /* 0x00007100ff0477ac */ /* 0x000e2a0008000800 */
[----:B------:R-:W-:Y:S02]  /*0130*/  LEA R5, R0, UR5, 0x2 ;  /* 0x0000000500057c11 */ /* 0x000fe4000f8e10ff */
[----:B------:R-:W-:Y:S01]  /*0140*/  LEA R7, R4, UR5, 0x2 ;  /* 0x0000000504077c11 */ /* 0x000fe2000f8e10ff */
[----:B-1----:R-:W-:Y:S01]  /*0150*/  IMAD R4, R11, UR8, R0 ;  /* 0x000000080b047c24 */ /* 0x002fe2000f8e0200 */
[----:B------:R-:W-:-:S02]  /*0160*/  LOP3.LUT R11, R0, 0xff, RZ, 0xc0, !PT ;  /* 0x000000ff000b7812 */ /* 0x000fc400078ec0ff */
[----:B------:R-:W-:-:S03]  /*0170*/  LEA R13, R13, UR5, 0x2 ;  /* 0x000000050d0d7c11 */ /* 0x000fc6000f8e10ff */
[----:B------:R-:W-:Y:S01]  /*0180*/  IMAD R11, R0, 0x2, -R11 ;  /* 0x00000002000b7824 */ /* 0x000fe200078e0a0b */
[----:B0-----:R-:W-:-:S04]  /*0190*/  ULEA.HI UR4, UR4, UR4, URZ, 0x1 ;  /* 0x0000000404047291 */ /* 0x001fc8000f8f08ff */
[----:B------:R-:W-:Y:S01]  /*01a0*/  LEA R11, R11, UR5, 0x2 ;  /* 0x000000050b0b7c11 */ /* 0x000fe2000f8e10ff */
[----:B------:R-:W-:-:S06]  /*01b0*/  USHF.R.S32.HI UR4, URZ, 0x1, UR4 ;  /* 0x00000001ff047899 */ /* 0x000fcc0008011404 */
[----:B------:R-:W-:Y:S01]  /*01c0*/  LOP3.LUT P0, R4, RZ, UR4, R4, 0x88, !PT ;  /* 0x00000004ff047c12 */ /* 0x000fe2000f808804 */
[----:B--2---:R-:W-:Y:S04]  /*01d0*/  STS [R5], R6 ;  /* 0x0000000605007388 */ /* 0x004fe80000000800 */
[----:B---3--:R-:W-:Y:S01]  /*01e0*/  STS [R5+0x800], R8 ;  /* 0x0008000805007388 */ /* 0x008fe20000000800 */
[----:B------:R-:W-:Y:S06]  /*01f0*/  BAR.SYNC.DEFER_BLOCKING 0x0 ;  /* 0x0000000000007b1d */ /* 0x000fec0000010000 */
[----:B------:R-:W-:Y:S04]  /*0200*/  LDS R10, [R7] ;  /* 0x00000000070a7984 */ /* 0x000fe80000000800 */
[----:B------:R-:W0:Y:S02]  /*0210*/  LDS R9, [R7+0x800] ;  /* 0x0008000007097984 */ /* 0x000e240000000800 */
[----:B0-----:R-:W-:-:S13]  /*0220*/  ISETP.LE.XOR P0, PT, R10, R9, P0 ;  /* 0x000000090a00720c */ /* 0x001fda0000703a70 */
[----:B------:R0:W-:Y:S04]  /*0230*/  @!P0 STS [R7], R9 ;  /* 0x0000000907008388 */ /* 0x0001e80000000800 */
[----:B------:R-:W-:Y:S01]  /*0240*/  @!P0 STS [R7+0x800], R10 ;  /* 0x0008000a07008388 */ /* 0x000fe20000000800 */
[----:B------:R-:W-:Y:S01]  /*0250*/  BAR.SYNC.DEFER_BLOCKING 0x0 ;  /* 0x0000000000007b1d */ /* 0x000fe20000010000 */
[----:B0-----:R-:W-:-:S05]  /*0260*/  LOP3.LUT R9, R0, 0x3f, RZ, 0xc0, !PT ;  /* 0x0000003f00097812 */ /* 0x001fca00078ec0ff */
[----:B------:R-:W-:-:S05]  /*0270*/  IMAD R9, R0, 0x2, -R9 ;  /* 0x0000000200097824 */ /* 0x000fca00078e0a09 */
[----:B------:R-:W-:Y:S01]  /*0280*/  LEA R9, R9, UR5, 0x2 ;  /* 0x0000000509097c11 */ /* 0x000fe2000f8e10ff */
[----:B------:R-:W-:Y:S04]  /*0290*/  LDS R6, [R11] ;  /* 0x000000000b067984 */ /* 0x000fe80000000800 */
[----:B------:R-:W0:Y:S02]  /*02a0*/  LDS R8, [R11+0x400] ;  /* 0x000400000b087984 */ /* 0x000e240000000800 */
[----:B0-----:R-:W-:-:S04]  /*02b0*/  ISETP.GT.AND P0, PT, R6, R8, PT ;  /* 0x000000080600720c */ /* 0x001fc80003f04270 */
[----:B------:R-:W-:-:S13]  /*02c0*/  ISETP.NE.XOR P0, PT, R4, RZ, !P0 ;  /* 0x000000ff0400720c */ /* 0x000fda0004705a70 */
[----:B------:R-:W-:Y:S04]  /*02d0*/  @!P0 STS [R11], R8 ;  /* 0x000000080b008388 */ /* 0x000fe80000000800 */
[----:B------:R0:W-:Y:S01]  /*02e0*/  @!P0 STS [R11+0x400], R6 ;  /* 0x000400060b008388 */ /* 0x0001e20000000800 */
        /* <DEDUP_REMOVED lines=42> */
[C---:B------:R-:W-:Y:S02]  /*0590*/  IMAD R13, R0.reuse, 0x2, -R13 ;  /* 0x00000002000d7824 */ /* 0x040fe400078e0a0d */
[----:B------:R-:W-:-:S03]  /*05a0*/  IMAD R0, R0, 0x4, R5 ;  /* 0x0000000400007824 */ /* 0x000fc600078e0205 */
[----:B------:R-:W-:Y:S01]  /*05b0*/  LEA R13, R13, UR5, 0x2 ;  /* 0x000000050d0d7c11 */ /* 0x000fe2000f8e10ff */
[----:B------:R-:W-:Y:S04]  /*05c0*/  LDS R10, [R9] ;  /* 0x00000000090a7984 */ /* 0x000fe80000000800 */
[----:B------:R-:W0:Y:S02]  /*05d0*/  LDS R7, [R9+0x20] ;  /* 0x0000200009077984 */ /* 0x000e240000000800 */
[----:B0-----:R-:W-:-:S04]  /*05e0*/  ISETP.GT.AND P0, PT, R10, R7, PT ;  /* 0x000000070a00720c */ /* 0x001fc80003f04270 */
[----:B------:R-:W-:-:S13]  /*05f0*/  ISETP.NE.XOR P0, PT, R4, RZ, !P0 ;  /* 0x000000ff0400720c */ /* 0x000fda0004705a70 */
[----:B------:R-:W-:Y:S04]  /*0600*/  @!P0 STS [R9], R7 ;  /* 0x0000000709008388 */ /* 0x000fe80000000800 */
[----:B------:R-:W-:Y:S01]  /*0610*/  @!P0 STS [R9+0x20], R10 ;  /* 0x0000200a09008388 */ /* 0x000fe20000000800 */
[----:B------:R-:W-:Y:S06]  /*0620*/  BAR.SYNC.DEFER_BLOCKING 0x0 ;  /* 0x0000000000007b1d */ /* 0x000fec0000010000 */
        /* <DEDUP_REMOVED lines=21> */
[----:B------:R-:W0:Y:S04]  /*0780*/  LDS R11, [R5] ;  /* 0x00000000050b7984 */ /* 0x000e280000000800 */
[----:B------:R-:W1:Y:S04]  /*0790*/  LDS R7, [R5+0x800] ;  /* 0x0008000005077984 */ /* 0x000e680000000800 */
[----:B0-----:R-:W-:Y:S04]  /*07a0*/  STG.E desc[UR6][R2.64], R11 ;  /* 0x0000000b02007986 */ /* 0x001fe8000c101906 */
[----:B-1----:R-:W-:Y:S01]  /*07b0*/  STG.E desc[UR6][R2.64+0x800], R7 ;  /* 0x0008000702007986 */ /* 0x002fe2000c101906 */
[----:B------:R-:W-:Y:S05]  /*07c0*/  EXIT ;  /* 0x000000000000794d */ /* 0x000fea0003800000 */
.L_x_1:
        /* <DEDUP_REMOVED lines=11> */
.L_x_4:


//--------------------- .text._Z21bitonicSortPreprocessPi --------------------------
	.section	.text._Z21bitonicSortPreprocessPi,"ax",@progbits
	.align	128
        .global         _Z21bitonicSortPreprocessPi
        .type           _Z21bitonicSortPreprocessPi,@function
        .size           _Z21bitonicSortPreprocessPi,(.L_x_5 - _Z21bitonicSortPreprocessPi)
        .other          _Z21bitonicSortPreprocessPi,@"STO_CUDA_ENTRY STV_DEFAULT"
_Z21bitonicSortPreprocessPi:
.text._Z21bitonicSortPreprocessPi:
[----:B------:R-:W-:Y:S01]  /*0000*/  LDC R1, c[0x0][0x37c] ;  /* 0x0000df00ff017b82 */ /* 0x000fe20000000800 */
[----:B------:R-:W0:Y:S07]  /*0010*/  S2R R0, SR_CTAID.X ;  /* 0x0000000000007919 */ /* 0x000e2e0000002500 */
[----:B------:R-:W1:Y:S01]  /*0020*/  LDC.64 R2, c[0x0][0x380] ;  /* 0x0000e000ff027b82 */ /* 0x000e620000000a00 */
[----:B------:R-:W2:Y:S01]  /*0030*/  LDCU.64 UR6, c[0x0][0x358] ;  /* 0x00006b00ff0677ac */ /* 0x000ea20008000a00 */
[----:B------:R-:W3:Y:S01]  /*0040*/  S2R R4, SR_TID.X ;  /* 0x0000000000047919 */ /* 0x000ee20000002100 */
[----:B0-----:R-:W-:-:S05]  /*0050*/  IMAD.SHL.U32 R5, R0, 0x400, RZ ;  /* 0x0000040000057824 */ /* 0x001fca00078e00ff */
[----:B---3--:R-:W-:-:S05]  /*0060*/  LOP3.LUT R5, R5, R4, RZ, 0xfc, !PT ;  /* 0x0000000405057212 */ /* 0x008fca00078efcff */
[----:B-1----:R-:W-:-:S05]  /*0070*/  IMAD.WIDE R2, R5, 0x4, R2 ;  /* 0x0000000405027825 */ /* 0x002fca00078e0202 */
[----:B--2---:R-:W2:Y:S04]  /*0080*/  LDG.E R8, desc[UR6][R2.64] ;  /* 0x0000000602087981 */ /* 0x004ea8000c1e1900 */
[----:B------:R-:W3:Y:S01]  /*0090*/  LDG.E R10, desc[UR6][R2.64+0x800] ;  /* 0x00080006020a7981 */ /* 0x000ee2000c1e1900 */
[----:B------:R-:W0:Y:S01]  /*00a0*/  S2UR UR5, SR_CgaCtaId ;  /* 0x00000000000579c3 */ /* 0x000e220000008800 */
[----:B------:R-:W-:Y:S01]  /*00b0*/  UMOV UR4, 0x400 ;  /* 0x0000040000047882 */ /* 0x000fe20000000000 */
[C---:B------:R-:W-:Y:S02]  /*00c0*/  LOP3.LUT R7, R4.reuse, 0x1, RZ, 0xc0, !PT ;  /* 0x0000000104077812 */ /* 0x040fe400078ec0ff */
[----:B------:R-:W-:Y:S02]  /*00d0*/  LOP3.LUT R13, R4, 0x3, RZ, 0xc0, !PT ;  /* 0x00000003040d7812 */ /* 0x000fe400078ec0ff */
[----:B------:R-:W-:Y:S01]  /*00e0*/  LOP3.LUT R0, R0, 0x1, RZ, 0xc0, !PT ;  /* 0x0000000100007812 */ /* 0x000fe200078ec0ff */
[----:B0-----:R-:W-:-:S06]  /*00f0*/  ULEA UR4, UR5, UR4, 0x18 ;  /* 0x0000000405047291 */ /* 0x001fcc000f8ec0ff */
[----:B------:R-:W-:-:S05]  /*0100*/  LEA R5, R4, UR4, 0x2 ;  /* 0x0000000404057c11 */ /* 0x000fca000f8e10ff */
[----:B------:R-:W-:Y:S01]  /*0110*/  IMAD R6, R4, 0x4, R5 ;  /* 0x0000000404067824 */ /* 0x000fe200078e0205 */
[----:B--2---:R0:W-:Y:S04]  /*0120*/  STS [R5], R8 ;  /* 0x0000000805007388 */ /* 0x0041e80000000800 */
[----:B---3--:R-:W-:Y:S01]  /*0130*/  STS [R5+0x800], R10 ;  /* 0x0008000a05007388 */ /* 0x008fe20000000800 */
[----:B------:R-:W-:Y:S01]  /*0140*/  BAR.SYNC.DEFER_BLOCKING 0x0 ;  /* 0x0000000000007b1d */ /* 0x000fe20000010000 */
[----:B0-----:R-:W-:-:S04]  /*0150*/  SHF.R.U32.HI R8, RZ, 0x1, R4 ;  /* 0x00000001ff087819 */ /* 0x001fc80000011604 */
[----:B------:R-:W-:Y:S01]  /*0160*/  LOP3.LUT R8, R8, 0x1, RZ, 0xc0, !PT ;  /* 0x0000000108087812 */ /* 0x000fe200078ec0ff */
[----:B------:R-:W-:Y:S04]  /*0170*/  LDS R9, [R6] ;  /* 0x0000000006097984 */ /* 0x000fe80000000800 */
[----:B------:R-:W0:Y:S02]  /*0180*/  LDS R11, [R6+0x4] ;  /* 0x00000400060b7984 */ /* 0x000e240000000800 */
[----:B0-----:R-:W-:-:S04]  /*0190*/  ISETP.GT.AND P0, PT, R9, R11, PT ;  /* 0x0000000b0900720c */ /* 0x001fc80003f04270 */
[----:B------:R-:W-:Y:S01]  /*01a0*/  ISETP.EQ.U32.XOR P0, PT, R7, 0x1, !P0 ;  /* 0x000000010700780c */ /* 0x000fe20004702870 */
[----:B------:R-:W-:-:S05]  /*01b0*/  IMAD R7, R4, 0x2, -R7 ;  /* 0x0000000204077824 */ /* 0x000fca00078e0a07 */
[----:B------:R-:W-:-:S07]  /*01c0*/  LEA R7, R7, UR4, 0x2 ;  /* 0x0000000407077c11 */ /* 0x000fce000f8e10ff */
[----:B------:R-:W-:Y:S04]  /*01d0*/  @!P0 STS [R6], R11 ;  /* 0x0000000b06008388 */ /* 0x000fe80000000800 */
[----:B------:R-:W-:Y:S01]  /*01e0*/  @!P0 STS [R6+0x4], R9 ;  /* 0x0000040906008388 */ /* 0x000fe20000000800 */
[----:B------:R-:W-:Y:S06]  /*01f0*/  BAR.SYNC.DEFER_BLOCKING 0x0 ;  /* 0x0000000000007b1d */ /* 0x000fec0000010000 */
[----:B------:R-:W-:Y:S04]  /*0200*/  LDS R10, [R7] ;  /* 0x00000000070a7984 */ /* 0x000fe80000000800 */
[----:B------:R-:W0:Y:S02]  /*0210*/  LDS R12, [R7+0x8] ;  /* 0x00000800070c7984 */ /* 0x000e240000000800 */
[----:B0-----:R-:W-:-:S04]  /*0220*/  ISETP.GT.AND P0, PT, R10, R12, PT ;  /* 0x0000000c0a00720c */ /* 0x001fc80003f04270 */
[----:B------:R-:W-:Y:S01]  /*0230*/  ISETP.EQ.U32.XOR P0, PT, R8, 0x1, !P0 ;  /* 0x000000010800780c */ /* 0x000fe20004702870 */
[----:B------:R-:W-:-:S05]  /*0240*/  IMAD R8, R4, 0x2, -R13 ;  /* 0x0000000204087824 */ /* 0x000fca00078e0a0d */
[----:B------:R-:W-:-:S07]  /*0250*/  LEA R8, R8, UR4, 0x2 ;  /* 0x0000000408087c11 */ /* 0x000fce000f8e10ff */
[----:B------:R-:W-:Y:S04]  /*0260*/  @!P0 STS [R7], R12 ;  /* 0x0000000c07008388 */ /* 0x000fe80000000800 */
[----:B------:R0:W-:Y:S01]  /*0270*/  @!P0 STS [R7+0x8], R10 ;  /* 0x0000080a07008388 */ /* 0x0001e20000000800 */
[----:B------:R-:W-:Y:S01]  /*0280*/  BAR.SYNC.DEFER_BLOCKING 0x0 ;  /* 0x0000000000007b1d */ /* 0x000fe20000010000 */
[----:B------:R-:W-:Y:S02]  /*0290*/  LOP3.LUT P0, RZ, R4, 0x2, RZ, 0xc0, !PT ;  /* 0x0000000204ff7812 */ /* 0x000fe4000780c0ff */
[----:B0-----:R-:W-:-:S04]  /*02a0*/  SHF.R.U32.HI R10, RZ, 0x2, R4 ;  /* 0x00000002ff0a7819 */ /* 0x001fc80000011604 */
[----:B------:R-:W-:Y:S01]  /*02b0*/  LOP3.LUT R10, R10, 0x1, RZ, 0xc0, !PT ;  /* 0x000000010a0a7812 */ /* 0x000fe200078ec0ff */
[----:B------:R-:W-:Y:S04]  /*02c0*/  LDS R9, [R6] ;  /* 0x0000000006097984 */ /* 0x000fe80000000800 */
[----:B------:R-:W0:Y:S02]  /*02d0*/  LDS R11, [R6+0x4] ;  /* 0x00000400060b7984 */ /* 0x000e240000000800 */
[----:B0-----:R-:W-:-:S13]  /*02e0*/  ISETP.LE.XOR P0, PT, R9, R11, P0 ;  /* 0x0000000b0900720c */ /* 0x001fda0000703a70 */
[----:B------:R-:W-:Y:S04]  /*02f0*/  @!P0 STS [R6], R11 ;  /* 0x0000000b06008388 */ /* 0x000fe80000000800 */
[----:B------:R0:W-:Y:S01]  /*0300*/  @!P0 STS [R6+0x4], R9 ;  /* 0x0000040906008388 */ /* 0x0001e20000000800 */
[----:B------:R-:W-:Y:S01]  /*0310*/  BAR.SYNC.DEFER_BLOCKING 0x0 ;  /* 0x0000000000007b1d */ /* 0x000fe20000010000 */
[----:B0-----:R-:W-:-:S05]  /*0320*/  LOP3.LUT R9, R4, 0x4, RZ, 0xc0, !PT ;  /* 0x0000000404097812 */ /* 0x001fca00078ec0ff */
[----:B------:R-:W-:Y:S04]  /*0330*/  LDS R13, [R8] ;  /* 0x00000000080d7984 */ /* 0x000fe80000000800 */
[----:B------:R-:W0:Y:S02]  /*0340*/  LDS R12, [R8+0x10] ;  /* 0x00001000080c7984 */ /* 0x000e240000000800 */
[----:B0-----:R-:W-:-:S04]  /*0350*/  ISETP.GT.AND P0, PT, R13, R12, PT ;  /* 0x0000000c0d00720c */ /* 0x001fc80003f04270 */
[----:B------:R-:W-:-:S13]  /*0360*/  ISETP.EQ.U32.XOR P0, PT, R10, 0x1, !P0 ;  /* 0x000000010a00780c */ /* 0x000fda0004702870 */
        /* <DEDUP_REMOVED lines=8> */
[----:B------:R0:W-:Y:S01]  /*03f0*/  @!P0 STS [R7+0x8], R10 ;  /* 0x0000080a07008388 */ /* 0x0001e20000000800 */
[----:B------:R-:W-:Y:S01]  /*0400*/  BAR.SYNC.DEFER_BLOCKING 0x0 ;  /* 0x0000000000007b1d */ /* 0x000fe20000010000 */
[----:B0-----:R-:W-:-:S04]  /*0410*/  SHF.R.U32.HI R10, RZ, 0x3, R4 ;  /* 0x00000003ff0a7819 */ /* 0x001fc80000011604 */
[----:B------:R-:W-:Y:S01]  /*0420*/  LOP3.LUT R10, R10, 0x1, RZ, 0xc0, !PT ;  /* 0x000000010a0a7812 */ /* 0x000fe200078ec0ff */
[----:B------:R-:W-:Y:S04]  /*0430*/  LDS R15, [R6] ;  /* 0x00000000060f7984 */ /* 0x000fe80000000800 */
[----:B------:R-:W0:Y:S02]  /*0440*/  LDS R12, [R6+0x4] ;  /* 0x00000400060c7984 */ /* 0x000e240000000800 */
[----:B0-----:R-:W-:-:S04]  /*0450*/  ISETP.GT.AND P0, PT, R15, R12, PT ;  /* 0x0000000c0f00720c */ /* 0x001fc80003f04270 */
[----:B------:R-:W-:Y:S02]  /*0460*/  ISETP.NE.XOR P0, PT, R9, RZ, !P0 ;  /* 0x000000ff0900720c */ /* 0x000fe40004705a70 */
[----:B------:R-:W-:-:S05]  /*0470*/  LOP3.LUT R9, R4, 0x7, RZ, 0xc0, !PT ;  /* 0x0000000704097812 */ /* 0x000fca00078ec0ff */
[----:B------:R-:W-:-:S05]  /*0480*/  IMAD R9, R4, 0x2, -R9 ;  /* 0x0000000204097824 */ /* 0x000fca00078e0a09 */
[----:B------:R-:W-:Y:S01]  /*0490*/  LEA R9, R9, UR4, 0x2 ;  /* 0x0000000409097c11 */ /* 0x000fe2000f8e10ff */
[----:B------:R-:W-:Y:S04]  /*04a0*/  @!P0 STS [R6], R12 ;  /* 0x0000000c06008388 */ /* 0x000fe80000000800 */
[----:B------:R-:W-:Y:S01]  /*04b0*/  @!P0 STS [R6+0x4], R15 ;  /* 0x0000040f06008388 */ /* 0x000fe20000000800 */
[----:B------:R-:W-:Y:S06]  /*04c0*/  BAR.SYNC.DEFER_BLOCKING 0x0 ;  /* 0x0000000000007b1d */ /* 0x000fec0000010000 */
[----:B------:R-:W-:Y:S04]  /*04d0*/  LDS R14, [R9] ;  /* 0x00000000090e7984 */ /* 0x000fe80000000800 */
[----:B------:R-:W0:Y:S02]  /*04e0*/  LDS R11, [R9+0x20] ;  /* 0x00002000090b7984 */ /* 0x000e240000000800 */
[----:B0-----:R-:W-:-:S04]  /*04f0*/  ISETP.GT.AND P0, PT, R14, R11, PT ;  /* 0x0000000b0e00720c */ /* 0x001fc80003f04270 */
[----:B------:R-:W-:Y:S02]  /*0500*/  ISETP.EQ.U32.XOR P0, PT, R10, 0x1, !P0 ;  /* 0x000000010a00780c */ /* 0x000fe40004702870 */
[----:B------:R-:W-:-:S11]  /*0510*/  LOP3.LUT R10, R4, 0x8, RZ, 0xc0, !PT ;  /* 0x00000008040a7812 */ /* 0x000fd600078ec0ff */
        /* <DEDUP_REMOVED lines=11> */
[----:B------:R-:W-:Y:S04]  /*05d0*/  LDS R16, [R7] ;  /* 0x0000000007107984 */ /* 0x000fe80000000800 */
[----:B------:R-:W0:Y:S02]  /*05e0*/  LDS R11, [R7+0x8] ;  /* 0x00000800070b7984 */ /* 0x000e240000000800 */
[----:B0-----:R-:W-:-:S04]  /*05f0*/  ISETP.GT.AND P0, PT, R16, R11, PT ;  /* 0x0000000b1000720c */ /* 0x001fc80003f04270 */
[----:B------:R-:W-:-:S13]  /*0600*/  ISETP.NE.XOR P0, PT, R10, RZ, !P0 ;  /* 0x000000ff0a00720c */ /* 0x000fda0004705a70 */
[----:B------:R0:W-:Y:S04]  /*0610*/  @!P0 STS [R7], R11 ;  /* 0x0000000b07008388 */ /* 0x0001e80000000800 */
[----:B------:R-:W-:Y:S01]  /*0620*/  @!P0 STS [R7+0x8], R16 ;  /* 0x0000081007008388 */ /* 0x000fe20000000800 */
[----:B------:R-:W-:Y:S01]  /*0630*/  BAR.SYNC.DEFER_BLOCKING 0x0 ;  /* 0x0000000000007b1d */ /* 0x000fe20000010000 */
[----:B0-----:R-:W-:-:S04]  /*0640*/  SHF.R.U32.HI R11, RZ, 0x4, R4 ;  /* 0x00000004ff0b7819 */ /* 0x001fc80000011604 */
[----:B------:R-:W-:Y:S01]  /*0650*/  LOP3.LUT R11, R11, 0x1, RZ, 0xc0, !PT ;  /* 0x000000010b0b7812 */ /* 0x000fe200078ec0ff */
[----:B------:R-:W-:Y:S04]  /*0660*/  LDS R15, [R6] ;  /* 0x00000000060f7984 */ /* 0x000fe80000000800 */
[----:B------:R-:W0:Y:S02]  /*0670*/  LDS R12, [R6+0x4] ;  /* 0x00000400060c7984 */ /* 0x000e240000000800 */
[----:B0-----:R-:W-:-:S04]  /*0680*/  ISETP.GT.AND P0, PT, R15, R12, PT ;  /* 0x0000000c0f00720c */ /* 0x001fc80003f04270 */
[----:B------:R-:W-:Y:S01]  /*0690*/  ISETP.NE.XOR P0, PT, R10, RZ, !P0 ;  /* 0x000000ff0a00720c */ /* 0x000fe20004705a70 */
        /* <DEDUP_REMOVED lines=39> */
[----:B------:R-:W-:Y:S02]  /*0910*/  ISETP.NE.XOR P0, PT, R11, RZ, !P0 ;  /* 0x000000ff0b00720c */ /* 0x000fe40004705a70 */
[----:B------:R-:W-:-:S05]  /*0920*/  LOP3.LUT R11, R4, 0x1f, RZ, 0xc0, !PT ;  /* 0x0000001f040b7812 */ /* 0x000fca00078ec0ff */
[----:B------:R-:W-:-:S05]  /*0930*/  IMAD R11, R4, 0x2, -R11 ;  /* 0x00000002040b7824 */ /* 0x000fca00078e0a0b */
[----:B------:R-:W-:Y:S01]  /*0940*/  LEA R11, R11, UR4, 0x2 ;  /* 0x000000040b0b7c11 */ /* 0x000fe2000f8e10ff */
[----:B------:R0:W-:Y:S04]  /*0950*/  @!P0 STS [R6], R12 ;  /* 0x0000000c06008388 */ /* 0x0001e80000000800 */
[----:B------:R-:W-:Y:S01]  /*0960*/  @!P0 STS [R6+0x4], R19 ;  /* 0x0000041306008388 */ /* 0x000fe20000000800 */
        /* <DEDUP_REMOVED lines=230> */
[C---:B------:R-:W-:Y:S01]  /*17d0*/  IMAD R15, R4.reuse, 0x2, -R15 ;  /* 0x00000002040f7824 */ /* 0x040fe200078e0a0f */
[----:B------:R-:W-:-:S04]  /*17e0*/  LOP3.LUT R4, R4, 0x200, RZ, 0xc0, !PT ;  /* 0x0000020004047812 */ /* 0x000fc800078ec0ff */
[----:B------:R-:W-:Y:S01]  /*17f0*/  LEA R15, R15, UR4, 0x2 ;  /* 0x000000040f0f7c11 */ /* 0x000fe2000f8e10ff */
[----:B------:R-:W-:Y:S04]  /*1800*/  @!P0 STS [R6], R16 ;  /* 0x0000001006008388 */ /* 0x000fe80000000800 */
[----:B------:R-:W-:Y:S01]  /*1810*/  @!P0 STS [R6+0x4], R19 ;  /* 0x0000041306008388 */ /* 0x000fe20000000800 */
[----:B------:R-:W-:Y:S06]  /*1820*/  BAR.SYNC.DEFER_BLOCKING 0x0 ;  /* 0x0000000000007b1d */ /* 0x000fec0000010000 */
        /* <DEDUP_REMOVED lines=69> */
[----:B------:R-:W-:Y:S01]  /*1c80*/  BAR.SYNC.DEFER_BLOCKING 0x0 ;  /* 0x0000000000007b1d */ /* 0x000fe20000010000 */
[----:B------:R-:W-:-:S05]  /*1c90*/  ISETP.NE.U32.AND P0, PT, R0, 0x1, PT ;  /* 0x000000010000780c */ /* 0x000fca0003f05070 */
[----:B------:R-:W-:Y:S04]  /*1ca0*/  LDS R4, [R15] ;  /* 0x000000000f047984 */ /* 0x000fe80000000800 */
[----:B------:R-:W0:Y:S02]  /*1cb0*/  LDS R17, [R15+0x800] ;  /* 0x000800000f117984 */ /* 0x000e240000000800 */
[----:B0-----:R-:W-:-:S13]  /*1cc0*/  ISETP.LE.XOR P1, PT, R4, R17, !P0 ;  /* 0x000000110400720c */ /* 0x001fda0004723a70 */
[----:B------:R-:W-:Y:S04]  /*1cd0*/  @!P1 STS [R15], R17 ;  /* 0x000000110f009388 */ /* 0x000fe80000000800 */
[----:B------:R-:W-:Y:S01]  /*1ce0*/  @!P1 STS [R15+0x800], R4 ;  /* 0x000800040f009388 */ /* 0x000fe20000000800 */
[----:B------:R-:W-:Y:S06]  /*1cf0*/  BAR.SYNC.DEFER_BLOCKING 0x0 ;  /* 0x0000000000007b1d */ /* 0x000fec0000010000 */
        /* <DEDUP_REMOVED lines=59> */
.L_x_2:
        /* <DEDUP_REMOVED lines=13> */
.L_x_5:


//--------------------- .nv.shared.reserved.0     --------------------------
	.section	.nv.shared.reserved.0,"aw",@nobits
	.weak		__nv_reservedSMEM_offset_0_alias
	.size		__nv_reservedSMEM_offset_0_alias, 0, 64
	.other		__nv_reservedSMEM_offset_0_alias,@"STO_CUDA_RESERVED_SHARED STV_DEFAULT"
__nv_reservedSMEM_offset_0_alias:
	.zero		0
	.zero		64


//--------------------- .nv.shared._Z17bitonicSortSharedPiii --------------------------
	.section	.nv.shared._Z17bitonicSortSharedPiii,"aw",@nobits
	.sectionflags	@""
	.align	4
.nv.shared._Z17bitonicSortSharedPiii:
	.zero		5120


//--------------------- .nv.shared._Z21bitonicSortPreprocessPi --------------------------
	.section	.nv.shared._Z21bitonicSortPreprocessPi,"aw",@nobits
	.sectionflags	@""
	.align	4
.nv.shared._Z21bitonicSortPreprocessPi:
	.zero		5120


//--------------------- .nv.constant0._Z17bitonicSortGlobalPiiii --------------------------
	.section	.nv.constant0._Z17bitonicSortGlobalPiiii,"a",@progbits
	.sectionflags	@""
	.align	4
.nv.constant0._Z17bitonicSortGlobalPiiii:
	.zero		916


//--------------------- .nv.constant0._Z17bitonicSortSharedPiii --------------------------
	.section	.nv.constant0._Z17bitonicSortSharedPiii,"a",@progbits
	.sectionflags	@""
	.align	4
.nv.constant0._Z17bitonicSortSharedPiii:
	.zero		912


//--------------------- .nv.constant0._Z21bitonicSortPreprocessPi --------------------------
	.section	.nv.constant0._Z21bitonicSortPreprocessPi,"a",@progbits
	.sectionflags	@""
	.align	4
.nv.constant0._Z21bitonicSortPreprocessPi:
	.zero		904


//--------------------- SYMBOLS --------------------------

	.type		.nv.reservedSmem.offset0,@object
	.size		.nv.reservedSmem.offset0,0x4
	.type		.nv.reservedSmem.cap,@object
	.size		.nv.reservedSmem.cap,0x4
